// auto-generated by cutlass_sweep.gemm — config: {"arch": "sm_90", "cluster_m": 1, "cluster_n": 2, "dtype": "bf16", "stages": 3, "tile_k": 128, "tile_m": 128, "tile_n": 64}
#include "cutlass/cutlass.h"
#include "cutlass/gemm/collective/collective_builder.hpp"
#include "cutlass/gemm/device/gemm_universal_adapter.h"
#include "cutlass/gemm/kernel/gemm_universal.hpp"
#include "cutlass/epilogue/collective/collective_builder.hpp"

using ElemA = cutlass::bfloat16_t;
using ElemB = cutlass::bfloat16_t;
using ElemCD = cutlass::bfloat16_t;
using Acc  = float;
using TileShape    = cute::Shape<cute::_128, cute::_64, cute::_128>;
using ClusterShape = cute::Shape<cute::_1, cute::_2, cute::_1>;

using CollectiveEpilogue = typename cutlass::epilogue::collective::CollectiveBuilder<
    cutlass::arch::Sm90, cutlass::arch::OpClassTensorOp,
    TileShape, ClusterShape,
    cutlass::epilogue::collective::EpilogueTileAuto,
    Acc, Acc,
    ElemCD, cutlass::layout::RowMajor, 128 / cutlass::sizeof_bits<ElemCD>::value,
    ElemCD, cutlass::layout::RowMajor, 128 / cutlass::sizeof_bits<ElemCD>::value,
    cutlass::epilogue::collective::EpilogueScheduleAuto
  >::CollectiveOp;

using CollectiveMainloop = typename cutlass::gemm::collective::CollectiveBuilder<
    cutlass::arch::Sm90, cutlass::arch::OpClassTensorOp,
    ElemA, cutlass::layout::RowMajor, 128 / cutlass::sizeof_bits<ElemA>::value,
    ElemB, cutlass::layout::ColumnMajor, 128 / cutlass::sizeof_bits<ElemB>::value,
    Acc,
    TileShape, ClusterShape,
    cutlass::gemm::collective::StageCount<3>,
    cutlass::gemm::collective::KernelScheduleAuto
  >::CollectiveOp;

using GemmKernel = cutlass::gemm::kernel::GemmUniversal<
    cute::Shape<int,int,int,int>,
    CollectiveMainloop,
    CollectiveEpilogue
>;
using Gemm = cutlass::gemm::device::GemmUniversalAdapter<GemmKernel>;

// Force the device kernel symbol into the cubin without needing a host main.
auto* _anchor = &cutlass::device_kernel<GemmKernel>;


// ===== COMPILED SASS (sm_90a) =====

	.target	sm_90a

	.elftype	@"ET_EXEC"


//--------------------- .note.nv.tkinfo           --------------------------
	.section	.note.nv.tkinfo,"",@"SHT_NOTE"
	.sectionflags	@"SHF_NOTE_NV_TKINFO"
	.tkinfo
        /*0018*/ 	.word	0x00000002
        /*0030*/ 	.string	""
        /*0030*/ 	.string	"ptxas"
        /*0030*/ 	.string	"Cuda compilation tools, release 13.0, V13.0.88"
        /*0030*/ 	.string	"Build cuda_13.0.r13.0/compiler.36424714_0"
        /*0030*/ 	.string	"-arch sm_90a -m 64 "



//--------------------- .note.nv.cuinfo           --------------------------
	.section	.note.nv.cuinfo,"",@"SHT_NOTE"
	.sectionflags	@"SHF_NOTE_NV_CUINFO"
        /*0018*/ 	.short	0x0002
        /*001a*/ 	.short	0x005a
        /*001c*/ 	.short	0x0082
	.zero		2


//--------------------- .nv.info                  --------------------------
	.section	.nv.info,"",@"SHT_CUDA_INFO"
	.align	4


	//----- nvinfo : EIATTR_REGCOUNT
	.align		4
        /*0000*/ 	.byte	0x04, 0x2f
        /*0002*/ 	.short	(.L_15 - .L_14)
	.align		4
.L_14:
        /*0004*/ 	.word	index@(_ZN7cutlass13device_kernelINS_4gemm6kernel13GemmUniversalIN4cute5tupleIJiiiiEEENS1_10collective13CollectiveMmaINS1_34MainloopSm90TmaGmmaWarpSpecializedILi3ENS5_IJNS4_1CILi1EEENSA_ILi2EEESB_EEENS1_35KernelTmaWarpSpecializedCooperativeEEENS5_IJNSA_ILi128EEENSA_ILi64EEESG_EEENS_10bfloat16_tENS5_IJlSB_lEEESJ_SK_NS4_8TiledMMAINS4_8MMA_AtomIJNS4_4SM904GMMA27MMA_64x64x16_F32BF16BF16_SSILNSO_5MajorE0ELSQ_0ELNSO_7ScaleInE1ELSR_1EEEEEENS4_6LayoutINS5_IJSC_SB_SB_EEENS5_IJSB_NSA_ILi0EEESW_EEEEENS5_IJNS4_10UnderscoreESZ_SZ_EEEEENS4_23SM90_TMA_LOAD_MULTICASTENS4_14ComposedLayoutINS4_7SwizzleILi3ELi4ELi3EEENS4_18smem_ptr_flag_bitsILi16EEENSU_INS5_IJNSA_ILi8EEESH_EEENS5_IJSH_SB_EEEEEEEvNS4_8identityENS4_13SM90_TMA_LOADES1C_vS1D_EENS_8epilogue10collective6detail29Sm90TmaWarpSpecializedAdapterINS1H_15DefaultEpilogueISJ_SK_SK_NS1G_6thread17LinearCombinationISJ_Li1EffLNS1L_9ScaleType4KindE0ELNS_15FloatRoundStyleE2ESJ_EENS1_15EpilogueDefaultEEEEEvvEEEEvNT_6ParamsE)
        /*0008*/ 	.word	0x000000a8


	//----- nvinfo : EIATTR_FRAME_SIZE
	.align		4
.L_15:
        /*000c*/ 	.byte	0x04, 0x11
        /*000e*/ 	.short	(.L_17 - .L_16)
	.align		4
.L_16:
        /*0010*/ 	.word	index@(_ZN7cutlass13device_kernelINS_4gemm6kernel13GemmUniversalIN4cute5tupleIJiiiiEEENS1_10collective13CollectiveMmaINS1_34MainloopSm90TmaGmmaWarpSpecializedILi3ENS5_IJNS4_1CILi1EEENSA_ILi2EEESB_EEENS1_35KernelTmaWarpSpecializedCooperativeEEENS5_IJNSA_ILi128EEENSA_ILi64EEESG_EEENS_10bfloat16_tENS5_IJlSB_lEEESJ_SK_NS4_8TiledMMAINS4_8MMA_AtomIJNS4_4SM904GMMA27MMA_64x64x16_F32BF16BF16_SSILNSO_5MajorE0ELSQ_0ELNSO_7ScaleInE1ELSR_1EEEEEENS4_6LayoutINS5_IJSC_SB_SB_EEENS5_IJSB_NSA_ILi0EEESW_EEEEENS5_IJNS4_10UnderscoreESZ_SZ_EEEEENS4_23SM90_TMA_LOAD_MULTICASTENS4_14ComposedLayoutINS4_7SwizzleILi3ELi4ELi3EEENS4_18smem_ptr_flag_bitsILi16EEENSU_INS5_IJNSA_ILi8EEESH_EEENS5_IJSH_SB_EEEEEEEvNS4_8identityENS4_13SM90_TMA_LOADES1C_vS1D_EENS_8epilogue10collective6detail29Sm90TmaWarpSpecializedAdapterINS1H_15DefaultEpilogueISJ_SK_SK_NS1G_6thread17LinearCombinationISJ_Li1EffLNS1L_9ScaleType4KindE0ELNS_15FloatRoundStyleE2ESJ_EENS1_15EpilogueDefaultEEEEEvvEEEEvNT_6ParamsE)
        /*0014*/ 	.word	0x00000000


	//----- nvinfo : EIATTR_MIN_STACK_SIZE
	.align		4
.L_17:
        /*0018*/ 	.byte	0x04, 0x12
        /*001a*/ 	.short	(.L_19 - .L_18)
	.align		4
.L_18:
        /*001c*/ 	.word	index@(_ZN7cutlass13device_kernelINS_4gemm6kernel13GemmUniversalIN4cute5tupleIJiiiiEEENS1_10collective13CollectiveMmaINS1_34MainloopSm90TmaGmmaWarpSpecializedILi3ENS5_IJNS4_1CILi1EEENSA_ILi2EEESB_EEENS1_35KernelTmaWarpSpecializedCooperativeEEENS5_IJNSA_ILi128EEENSA_ILi64EEESG_EEENS_10bfloat16_tENS5_IJlSB_lEEESJ_SK_NS4_8TiledMMAINS4_8MMA_AtomIJNS4_4SM904GMMA27MMA_64x64x16_F32BF16BF16_SSILNSO_5MajorE0ELSQ_0ELNSO_7ScaleInE1ELSR_1EEEEEENS4_6LayoutINS5_IJSC_SB_SB_EEENS5_IJSB_NSA_ILi0EEESW_EEEEENS5_IJNS4_10UnderscoreESZ_SZ_EEEEENS4_23SM90_TMA_LOAD_MULTICASTENS4_14ComposedLayoutINS4_7SwizzleILi3ELi4ELi3EEENS4_18smem_ptr_flag_bitsILi16EEENSU_INS5_IJNSA_ILi8EEESH_EEENS5_IJSH_SB_EEEEEEEvNS4_8identityENS4_13SM90_TMA_LOADES1C_vS1D_EENS_8epilogue10collective6detail29Sm90TmaWarpSpecializedAdapterINS1H_15DefaultEpilogueISJ_SK_SK_NS1G_6thread17LinearCombinationISJ_Li1EffLNS1L_9ScaleType4KindE0ELNS_15FloatRoundStyleE2ESJ_EENS1_15EpilogueDefaultEEEEEvvEEEEvNT_6ParamsE)
        /*0020*/ 	.word	0x00000000
.L_19:


//--------------------- .nv.compat                --------------------------
	.section	.nv.compat,"",@"SHT_CUDA_COMPAT_INFO"
	.align	4
        /*0000*/ 	.byte	0x02, 0x09, 0x01, 0x00, 0x02, 0x02, 0x04, 0x00, 0x02, 0x05, 0x05, 0x00, 0x03, 0x07, 0x01, 0x01
        /*0010*/ 	.byte	0x02, 0x03, 0x01, 0x00, 0x02, 0x06, 0x01, 0x00, 0x04, 0x0b, 0x08, 0x00, 0x00, 0x00, 0x00, 0x00
        /*0020*/ 	.byte	0x00, 0x00, 0x00, 0x00


//--------------------- .nv.info._ZN7cutlass13device_kernelINS_4gemm6kernel13GemmUniversalIN4cute5tupleIJiiiiEEENS1_10collective13CollectiveMmaINS1_34MainloopSm90TmaGmmaWarpSpecializedILi3ENS5_IJNS4_1CILi1EEENSA_ILi2EEESB_EEENS1_35KernelTmaWarpSpecializedCooperativeEEENS5_IJNSA_ILi128EEENSA_ILi64EEESG_EEENS_10bfloat16_tENS5_IJlSB_lEEESJ_SK_NS4_8TiledMMAINS4_8MMA_AtomIJNS4_4SM904GMMA27MMA_64x64x16_F32BF16BF16_SSILNSO_5MajorE0ELSQ_0ELNSO_7ScaleInE1ELSR_1EEEEEENS4_6LayoutINS5_IJSC_SB_SB_EEENS5_IJSB_NSA_ILi0EEESW_EEEEENS5_IJNS4_10UnderscoreESZ_SZ_EEEEENS4_23SM90_TMA_LOAD_MULTICASTENS4_14ComposedLayoutINS4_7SwizzleILi3ELi4ELi3EEENS4_18smem_ptr_flag_bitsILi16EEENSU_INS5_IJNSA_ILi8EEESH_EEENS5_IJSH_SB_EEEEEEEvNS4_8identityENS4_13SM90_TMA_LOADES1C_vS1D_EENS_8epilogue10collective6detail29Sm90TmaWarpSpecializedAdapterINS1H_15DefaultEpilogueISJ_SK_SK_NS1G_6thread17LinearCombinationISJ_Li1EffLNS1L_9ScaleType4KindE0ELNS_15FloatRoundStyleE2ESJ_EENS1_15EpilogueDefaultEEEEEvvEEEEvNT_6ParamsE --------------------------
	.section	.nv.info._ZN7cutlass13device_kernelINS_4gemm6kernel13GemmUniversalIN4cute5tupleIJiiiiEEENS1_10collective13CollectiveMmaINS1_34MainloopSm90TmaGmmaWarpSpecializedILi3ENS5_IJNS4_1CILi1EEENSA_ILi2EEESB_EEENS1_35KernelTmaWarpSpecializedCooperativeEEENS5_IJNSA_ILi128EEENSA_ILi64EEESG_EEENS_10bfloat16_tENS5_IJlSB_lEEESJ_SK_NS4_8TiledMMAINS4_8MMA_AtomIJNS4_4SM904GMMA27MMA_64x64x16_F32BF16BF16_SSILNSO_5MajorE0ELSQ_0ELNSO_7ScaleInE1ELSR_1EEEEEENS4_6LayoutINS5_IJSC_SB_SB_EEENS5_IJSB_NSA_ILi0EEESW_EEEEENS5_IJNS4_10UnderscoreESZ_SZ_EEEEENS4_23SM90_TMA_LOAD_MULTICASTENS4_14ComposedLayoutINS4_7SwizzleILi3ELi4ELi3EEENS4_18smem_ptr_flag_bitsILi16EEENSU_INS5_IJNSA_ILi8EEESH_EEENS5_IJSH_SB_EEEEEEEvNS4_8identityENS4_13SM90_TMA_LOADES1C_vS1D_EENS_8epilogue10collective6detail29Sm90TmaWarpSpecializedAdapterINS1H_15DefaultEpilogueISJ_SK_SK_NS1G_6thread17LinearCombinationISJ_Li1EffLNS1L_9ScaleType4KindE0ELNS_15FloatRoundStyleE2ESJ_EENS1_15EpilogueDefaultEEEEEvvEEEEvNT_6ParamsE,"",@"SHT_CUDA_INFO"
	.sectionflags	@""
	.align	4


	//----- nvinfo : EIATTR_CUDA_API_VERSION
	.align		4
        /*0000*/ 	.byte	0x04, 0x37
        /*0002*/ 	.short	(.L_21 - .L_20)
.L_20:
        /*0004*/ 	.word	0x00000082


	//----- nvinfo : EIATTR_KPARAM_INFO
	.align		4
.L_21:
        /*0008*/ 	.byte	0x04, 0x17
        /*000a*/ 	.short	(.L_23 - .L_22)
.L_22:
        /*000c*/ 	.word	0x00000000
        /*0010*/ 	.short	0x0000
        /*0012*/ 	.short	0x0070
        /*0014*/ 	.byte	0x00, 0xf0, 0x01, 0x10


	//----- nvinfo : EIATTR_SPARSE_MMA_MASK
	.align		4
.L_23:
        /*0018*/ 	.byte	0x03, 0x50
        /*001a*/ 	.short	0x0000


	//----- nvinfo : EIATTR_MAXREG_COUNT
	.align		4
        /*001c*/ 	.byte	0x03, 0x1b
        /*001e*/ 	.short	0x00a8


	//----- nvinfo : EIATTR_NUM_BARRIERS
	.align		4
        /*0020*/ 	.byte	0x02, 0x4c
        /*0022*/ 	.byte	0x01
	.zero		1


	//----- nvinfo : EIATTR_EXTERNS
	.align		4
        /*0024*/ 	.byte	0x04, 0x0f
        /*0026*/ 	.short	(.L_25 - .L_24)


	//   ....[0]....
	.align		4
.L_24:
        /*0028*/ 	.word	index@(__assertfail)


	//----- nvinfo : EIATTR_MERCURY_ISA_VERSION
	.align		4
.L_25:
        /*002c*/ 	.byte	0x03, 0x5f
        /*002e*/ 	.short	0x0101


	//----- nvinfo : EIATTR_INT_WARP_WIDE_INSTR_OFFSETS
	.align		4
        /*0030*/ 	.byte	0x04, 0x31
        /*0032*/ 	.short	(.L_27 - .L_26)


	//   ....[0]....
.L_26:
        /*0034*/ 	.word	0x00000410


	//   ....[1]....
        /*0038*/ 	.word	0x00000430


	//   ....[2]....
        /*003c*/ 	.word	0x00000600


	//   ....[3]....
        /*0040*/ 	.word	0x000021f0


	//----- nvinfo : EIATTR_COOP_GROUP_MASK_REGIDS
	.align		4
.L_27:
        /*0044*/ 	.byte	0x04, 0x29
        /*0046*/ 	.short	(.L_29 - .L_28)


	//   ....[0]....
.L_28:
        /*0048*/ 	.word	0xffffffff


	//   ....[1]....
        /*004c*/ 	.word	0xffffffff


	//   ....[2]....
        /*0050*/ 	.word	0xffffffff


	//   ....[3]....
        /*0054*/ 	.word	0xffffffff


	//   ....[4]....
        /*0058*/ 	.word	0xffffffff


	//   ....[5]....
        /*005c*/ 	.word	0xffffffff


	//----- nvinfo : EIATTR_COOP_GROUP_INSTR_OFFSETS
	.align		4
.L_29:
        /*0060*/ 	.byte	0x04, 0x28
        /*0062*/ 	.short	(.L_31 - .L_30)


	//   ....[0]....
.L_30:
        /*0064*/ 	.word	0x00000060


	//   ....[1]....
        /*0068*/ 	.word	0x00000070


	//   ....[2]....
        /*006c*/ 	.word	0x00000130


	//   ....[3]....
        /*0070*/ 	.word	0x000002b0


	//   ....[4]....
        /*0074*/ 	.word	0x00000770


	//   ....[5]....
        /*0078*/ 	.word	0x000013f0


	//----- nvinfo : EIATTR_REG_RECONFIG
	.align		4
.L_31:
        /*007c*/ 	.byte	0x01, 0x54
	.zero		2


	//----- nvinfo : EIATTR_SYSCALL_OFFSETS
	.align		4
        /*0080*/ 	.byte	0x04, 0x46
        /*0082*/ 	.short	(.L_33 - .L_32)


	//   ....[0]....
.L_32:
        /*0084*/ 	.word	0x000015e0


	//----- nvinfo : EIATTR_MBARRIER_INSTR_OFFSETS
	.align		4
.L_33:
        /*0088*/ 	.byte	0x04, 0x39
        /*008a*/ 	.short	(.L_35 - .L_34)


	//   ....[0]....
.L_34:
        /*008c*/ 	.word	0x00000230
        /*0090*/ 	.word	0x000000ff
        /*0094*/ 	.word	0x00000000
        /*0098*/ 	.short	0x0100
        /*009a*/ 	.byte	0x08
	.zero		1


	//   ....[1]....
        /*009c*/ 	.word	0x00000240
        /*00a0*/ 	.word	0x000000ff
        /*00a4*/ 	.word	0x00000018
        /*00a8*/ 	.short	0x0100
        /*00aa*/ 	.byte	0x08
	.zero		1


	//   ....[2]....
        /*00ac*/ 	.word	0x00000250
        /*00b0*/ 	.word	0x000000ff
        /*00b4*/ 	.word	0x00000008
        /*00b8*/ 	.short	0x0100
        /*00ba*/ 	.byte	0x08
	.zero		1


	//   ....[3]....
        /*00bc*/ 	.word	0x00000260
        /*00c0*/ 	.word	0x000000ff
        /*00c4*/ 	.word	0x00000020
        /*00c8*/ 	.short	0x0100
        /*00ca*/ 	.byte	0x08
	.zero		1


	//   ....[4]....
        /*00cc*/ 	.word	0x00000270
        /*00d0*/ 	.word	0x000000ff
        /*00d4*/ 	.word	0x00000010
        /*00d8*/ 	.short	0x0100
        /*00da*/ 	.byte	0x08
	.zero		1


	//   ....[5]....
        /*00dc*/ 	.word	0x00000280
        /*00e0*/ 	.word	0x000000ff
        /*00e4*/ 	.word	0x00000028
        /*00e8*/ 	.short	0x0100
        /*00ea*/ 	.byte	0x08
	.zero		1


	//   ....[6]....
        /*00ec*/ 	.word	0x000006a0
        /*00f0*/ 	.word	0x000000ff
        /*00f4*/ 	.word	0x00000040
        /*00f8*/ 	.short	0x0100
        /*00fa*/ 	.byte	0x06
	.zero		1


	//   ....[7]....
        /*00fc*/ 	.word	0x00000720
        /*0100*/ 	.word	0x000000ff
        /*0104*/ 	.word	0x00000048
        /*0108*/ 	.short	0x0100
        /*010a*/ 	.byte	0x06
	.zero		1


	//   ....[8]....
        /*010c*/ 	.word	0x000016a0
        /*0110*/ 	.word	0x00000003
        /*0114*/ 	.word	0x00000000
        /*0118*/ 	.short	0x010a
        /*011a*/ 	.byte	0x3f
	.zero		1


	//   ....[9]....
        /*011c*/ 	.word	0x00001700
        /*0120*/ 	.word	0x00000003
        /*0124*/ 	.word	0x00000000
        /*0128*/ 	.short	0x010a
        /*012a*/ 	.byte	0x3f
	.zero		1


	//   ....[10]....
        /*012c*/ 	.word	0x00001c40
        /*0130*/ 	.word	0x00000005
        /*0134*/ 	.word	0x00000000
        /*0138*/ 	.short	0x010a
        /*013a*/ 	.byte	0x3f
	.zero		1


	//   ....[11]....
        /*013c*/ 	.word	0x00001c80
        /*0140*/ 	.word	0x00000005
        /*0144*/ 	.word	0x00000000
        /*0148*/ 	.short	0x010a
        /*014a*/ 	.byte	0x3f
	.zero		1


	//   ....[12]....
        /*014c*/ 	.word	0x000020a0
        /*0150*/ 	.word	0x00000004
        /*0154*/ 	.word	0x00000000
        /*0158*/ 	.short	0x0101
        /*015a*/ 	.byte	0x3f
	.zero		1


	//   ....[13]....
        /*015c*/ 	.word	0x00002290
        /*0160*/ 	.word	0x00000000
        /*0164*/ 	.word	0x00000000
        /*0168*/ 	.short	0x0101
        /*016a*/ 	.byte	0x3f
	.zero		1


	//   ....[14]....
        /*016c*/ 	.word	0x00005550
        /*0170*/ 	.word	0x00000017
        /*0174*/ 	.word	0x00000018
        /*0178*/ 	.short	0x010a
        /*017a*/ 	.byte	0x3f
	.zero		1


	//   ....[15]....
        /*017c*/ 	.word	0x000059a0
        /*0180*/ 	.word	0x00000006
        /*0184*/ 	.word	0x00000048
        /*0188*/ 	.short	0x0101
        /*018a*/ 	.byte	0x3f
	.zero		1


	//   ....[16]....
        /*018c*/ 	.word	0x000060e0
        /*0190*/ 	.word	0x00000007
        /*0194*/ 	.word	0x00000000
        /*0198*/ 	.short	0x010a
        /*019a*/ 	.byte	0x3f
	.zero		1


	//   ....[17]....
        /*019c*/ 	.word	0x00006160
        /*01a0*/ 	.word	0x00000004
        /*01a4*/ 	.word	0x00000000
        /*01a8*/ 	.short	0x010a
        /*01aa*/ 	.byte	0x3f
	.zero		1


	//   ....[18]....
        /*01ac*/ 	.word	0x000061f0
        /*01b0*/ 	.word	0x00000005
        /*01b4*/ 	.word	0x00000000
        /*01b8*/ 	.short	0x010a
        /*01ba*/ 	.byte	0x3f
	.zero		1


	//   ....[19]....
        /*01bc*/ 	.word	0x00006250
        /*01c0*/ 	.word	0x00000003
        /*01c4*/ 	.word	0x00000000
        /*01c8*/ 	.short	0x010a
        /*01ca*/ 	.byte	0x3f
	.zero		1


	//   ....[20]....
        /*01cc*/ 	.word	0x000062a0
        /*01d0*/ 	.word	0x00000005
        /*01d4*/ 	.word	0x00000000
        /*01d8*/ 	.short	0x010a
        /*01da*/ 	.byte	0x3f
	.zero		1


	//   ....[21]....
        /*01dc*/ 	.word	0x00006370
        /*01e0*/ 	.word	0x00000017
        /*01e4*/ 	.word	0x00000018
        /*01e8*/ 	.short	0x010a
        /*01ea*/ 	.byte	0x3f
	.zero		1


	//   ....[22]....
        /*01ec*/ 	.word	0x00006440
        /*01f0*/ 	.word	0x00000007
        /*01f4*/ 	.word	0x00000000
        /*01f8*/ 	.short	0x010a
        /*01fa*/ 	.byte	0x3f
	.zero		1


	//   ....[23]....
        /*01fc*/ 	.word	0x00006490
        /*0200*/ 	.word	0x00000004
        /*0204*/ 	.word	0x00000000
        /*0208*/ 	.short	0x010a
        /*020a*/ 	.byte	0x3f
	.zero		1


	//----- nvinfo : EIATTR_NUM_MBARRIERS
	.align		4
.L_35:
        /*020c*/ 	.byte	0x03, 0x38
        /*020e*/ 	.short	0x0008


	//----- nvinfo : EIATTR_EXIT_INSTR_OFFSETS
	.align		4
        /*0210*/ 	.byte	0x04, 0x1c
        /*0212*/ 	.short	(.L_37 - .L_36)


	//   ....[0]....
.L_36:
        /*0214*/ 	.word	0x00000940


	//   ....[1]....
        /*0218*/ 	.word	0x00001150


	//   ....[2]....
        /*021c*/ 	.word	0x00004ce0


	//   ....[3]....
        /*0220*/ 	.word	0x00005240


	//   ....[4]....
        /*0224*/ 	.word	0x00006240


	//----- nvinfo : EIATTR_MAX_THREADS
	.align		4
.L_37:
        /*0228*/ 	.byte	0x04, 0x05
        /*022a*/ 	.short	(.L_39 - .L_38)
.L_38:
        /*022c*/ 	.word	0x00000180
        /*0230*/ 	.word	0x00000001
        /*0234*/ 	.word	0x00000001


	//----- nvinfo : EIATTR_CRS_STACK_SIZE
	.align		4
.L_39:
        /*0238*/ 	.byte	0x04, 0x1e
        /*023a*/ 	.short	(.L_41 - .L_40)
.L_40:
        /*023c*/ 	.word	0x00000000


	//----- nvinfo : EIATTR_CBANK_PARAM_SIZE
	.align		4
.L_41:
        /*0240*/ 	.byte	0x03, 0x19
        /*0242*/ 	.short	0x0470


	//----- nvinfo : EIATTR_PARAM_CBANK
	.align		4
        /*0244*/ 	.byte	0x04, 0x0a
        /*0246*/ 	.short	(.L_43 - .L_42)
	.align		4
.L_42:
        /*0248*/ 	.word	index@(.nv.constant0._ZN7cutlass13device_kernelINS_4gemm6kernel13GemmUniversalIN4cute5tupleIJiiiiEEENS1_10collective13CollectiveMmaINS1_34MainloopSm90TmaGmmaWarpSpecializedILi3ENS5_IJNS4_1CILi1EEENSA_ILi2EEESB_EEENS1_35KernelTmaWarpSpecializedCooperativeEEENS5_IJNSA_ILi128EEENSA_ILi64EEESG_EEENS_10bfloat16_tENS5_IJlSB_lEEESJ_SK_NS4_8TiledMMAINS4_8MMA_AtomIJNS4_4SM904GMMA27MMA_64x64x16_F32BF16BF16_SSILNSO_5MajorE0ELSQ_0ELNSO_7ScaleInE1ELSR_1EEEEEENS4_6LayoutINS5_IJSC_SB_SB_EEENS5_IJSB_NSA_ILi0EEESW_EEEEENS5_IJNS4_10UnderscoreESZ_SZ_EEEEENS4_23SM90_TMA_LOAD_MULTICASTENS4_14ComposedLayoutINS4_7SwizzleILi3ELi4ELi3EEENS4_18smem_ptr_flag_bitsILi16EEENSU_INS5_IJNSA_ILi8EEESH_EEENS5_IJSH_SB_EEEEEEEvNS4_8identityENS4_13SM90_TMA_LOADES1C_vS1D_EENS_8epilogue10collective6detail29Sm90TmaWarpSpecializedAdapterINS1H_15DefaultEpilogueISJ_SK_SK_NS1G_6thread17LinearCombinationISJ_Li1EffLNS1L_9ScaleType4KindE0ELNS_15FloatRoundStyleE2ESJ_EENS1_15EpilogueDefaultEEEEEvvEEEEvNT_6ParamsE)
        /*024c*/ 	.short	0x0210
        /*024e*/ 	.short	0x0470


	//----- nvinfo : EIATTR_SW_WAR
	.align		4
.L_43:
        /*0250*/ 	.byte	0x04, 0x36
        /*0252*/ 	.short	(.L_45 - .L_44)
.L_44:
        /*0254*/ 	.word	0x00000008
.L_45:


//--------------------- .nv.callgraph             --------------------------
	.section	.nv.callgraph,"",@"SHT_CUDA_CALLGRAPH"
	.align	4
	.sectionentsize	8
	.align		4
        /*0000*/ 	.word	0x00000000
	.align		4
        /*0004*/ 	.word	0xffffffff
	.align		4
        /*0008*/ 	.word	index@(_ZN7cutlass13device_kernelINS_4gemm6kernel13GemmUniversalIN4cute5tupleIJiiiiEEENS1_10collective13CollectiveMmaINS1_34MainloopSm90TmaGmmaWarpSpecializedILi3ENS5_IJNS4_1CILi1EEENSA_ILi2EEESB_EEENS1_35KernelTmaWarpSpecializedCooperativeEEENS5_IJNSA_ILi128EEENSA_ILi64EEESG_EEENS_10bfloat16_tENS5_IJlSB_lEEESJ_SK_NS4_8TiledMMAINS4_8MMA_AtomIJNS4_4SM904GMMA27MMA_64x64x16_F32BF16BF16_SSILNSO_5MajorE0ELSQ_0ELNSO_7ScaleInE1ELSR_1EEEEEENS4_6LayoutINS5_IJSC_SB_SB_EEENS5_IJSB_NSA_ILi0EEESW_EEEEENS5_IJNS4_10UnderscoreESZ_SZ_EEEEENS4_23SM90_TMA_LOAD_MULTICASTENS4_14ComposedLayoutINS4_7SwizzleILi3ELi4ELi3EEENS4_18smem_ptr_flag_bitsILi16EEENSU_INS5_IJNSA_ILi8EEESH_EEENS5_IJSH_SB_EEEEEEEvNS4_8identityENS4_13SM90_TMA_LOADES1C_vS1D_EENS_8epilogue10collective6detail29Sm90TmaWarpSpecializedAdapterINS1H_15DefaultEpilogueISJ_SK_SK_NS1G_6thread17LinearCombinationISJ_Li1EffLNS1L_9ScaleType4KindE0ELNS_15FloatRoundStyleE2ESJ_EENS1_15EpilogueDefaultEEEEEvvEEEEvNT_6ParamsE)
	.align		4
        /*000c*/ 	.word	index@(__assertfail)
	.align		4
        /*0010*/ 	.word	0x00000000
	.align		4
        /*0014*/ 	.word	0xfffffffe
	.align		4
        /*0018*/ 	.word	0x00000000
	.align		4
        /*001c*/ 	.word	0xfffffffd
	.align		4
        /*0020*/ 	.word	0x00000000
	.align		4
        /*0024*/ 	.word	0xfffffffc


//--------------------- .nv.constant4             --------------------------
	.section	.nv.constant4,"a",@progbits
	.align	8
	.align		8
.nv.constant4:
        /*0000*/ 	.dword	__assertfail
	.align		8
        /*0008*/ 	.dword	__unnamed_1
	.align		8
        /*0010*/ 	.dword	_ZN39_INTERNAL_1dde6da6_4_k_cu_9615a6e6_27334cuda3std3__45__cpo5beginE
	.align		8
        /*0018*/ 	.dword	_ZN39_INTERNAL_1dde6da6_4_k_cu_9615a6e6_27334cuda3std3__45__cpo3endE
	.align		8
        /*0020*/ 	.dword	_ZN39_INTERNAL_1dde6da6_4_k_cu_9615a6e6_27334cuda3std3__45__cpo6cbeginE
	.align		8
        /*0028*/ 	.dword	_ZN39_INTERNAL_1dde6da6_4_k_cu_9615a6e6_27334cuda3std3__45__cpo4cendE
	.align		8
        /*0030*/ 	.dword	_ZN39_INTERNAL_1dde6da6_4_k_cu_9615a6e6_27334cuda3std3__441_GLOBAL__N__1dde6da6_4_k_cu_9615a6e6_27336ignoreE
	.align		8
        /*0038*/ 	.dword	_ZN39_INTERNAL_1dde6da6_4_k_cu_9615a6e6_27334cuda3std3__419piecewise_constructE
	.align		8
        /*0040*/ 	.dword	_ZN39_INTERNAL_1dde6da6_4_k_cu_9615a6e6_27334cuda3std3__48in_placeE
	.align		8
        /*0048*/ 	.dword	_ZN39_INTERNAL_1dde6da6_4_k_cu_9615a6e6_27334cuda3std6ranges3__45__cpo4swapE
	.align		8
        /*0050*/ 	.dword	_ZN39_INTERNAL_1dde6da6_4_k_cu_9615a6e6_27334cuda3std6ranges3__45__cpo9iter_moveE
	.align		8
        /*0058*/ 	.dword	_ZN39_INTERNAL_1dde6da6_4_k_cu_9615a6e6_27334cute7productE
	.align		8
        /*0060*/ 	.dword	_ZN39_INTERNAL_1dde6da6_4_k_cu_9615a6e6_27334cute1_E
	.align		8
        /*0068*/ 	.dword	$str$22
	.align		8
        /*0070*/ 	.dword	$str$23


//--------------------- .text._ZN7cutlass13device_kernelINS_4gemm6kernel13GemmUniversalIN4cute5tupleIJiiiiEEENS1_10collective13CollectiveMmaINS1_34MainloopSm90TmaGmmaWarpSpecializedILi3ENS5_IJNS4_1CILi1EEENSA_ILi2EEESB_EEENS1_35KernelTmaWarpSpecializedCooperativeEEENS5_IJNSA_ILi128EEENSA_ILi64EEESG_EEENS_10bfloat16_tENS5_IJlSB_lEEESJ_SK_NS4_8TiledMMAINS4_8MMA_AtomIJNS4_4SM904GMMA27MMA_64x64x16_F32BF16BF16_SSILNSO_5MajorE0ELSQ_0ELNSO_7ScaleInE1ELSR_1EEEEEENS4_6LayoutINS5_IJSC_SB_SB_EEENS5_IJSB_NSA_ILi0EEESW_EEEEENS5_IJNS4_10UnderscoreESZ_SZ_EEEEENS4_23SM90_TMA_LOAD_MULTICASTENS4_14ComposedLayoutINS4_7SwizzleILi3ELi4ELi3EEENS4_18smem_ptr_flag_bitsILi16EEENSU_INS5_IJNSA_ILi8EEESH_EEENS5_IJSH_SB_EEEEEEEvNS4_8identityENS4_13SM90_TMA_LOADES1C_vS1D_EENS_8epilogue10collective6detail29Sm90TmaWarpSpecializedAdapterINS1H_15DefaultEpilogueISJ_SK_SK_NS1G_6thread17LinearCombinationISJ_Li1EffLNS1L_9ScaleType4KindE0ELNS_15FloatRoundStyleE2ESJ_EENS1_15EpilogueDefaultEEEEEvvEEEEvNT_6ParamsE --------------------------
	.section	.text._ZN7cutlass13device_kernelINS_4gemm6kernel13GemmUniversalIN4cute5tupleIJiiiiEEENS1_10collective13CollectiveMmaINS1_34MainloopSm90TmaGmmaWarpSpecializedILi3ENS5_IJNS4_1CILi1EEENSA_ILi2EEESB_EEENS1_35KernelTmaWarpSpecializedCooperativeEEENS5_IJNSA_ILi128EEENSA_ILi64EEESG_EEENS_10bfloat16_tENS5_IJlSB_lEEESJ_SK_NS4_8TiledMMAINS4_8MMA_AtomIJNS4_4SM904GMMA27MMA_64x64x16_F32BF16BF16_SSILNSO_5MajorE0ELSQ_0ELNSO_7ScaleInE1ELSR_1EEEEEENS4_6LayoutINS5_IJSC_SB_SB_EEENS5_IJSB_NSA_ILi0EEESW_EEEEENS5_IJNS4_10UnderscoreESZ_SZ_EEEEENS4_23SM90_TMA_LOAD_MULTICASTENS4_14ComposedLayoutINS4_7SwizzleILi3ELi4ELi3EEENS4_18smem_ptr_flag_bitsILi16EEENSU_INS5_IJNSA_ILi8EEESH_EEENS5_IJSH_SB_EEEEEEEvNS4_8identityENS4_13SM90_TMA_LOADES1C_vS1D_EENS_8epilogue10collective6detail29Sm90TmaWarpSpecializedAdapterINS1H_15DefaultEpilogueISJ_SK_SK_NS1G_6thread17LinearCombinationISJ_Li1EffLNS1L_9ScaleType4KindE0ELNS_15FloatRoundStyleE2ESJ_EENS1_15EpilogueDefaultEEEEEvvEEEEvNT_6ParamsE,"ax",@progbits
	.align	128
.text._ZN7cutlass13device_kernelINS_4gemm6kernel13GemmUniversalIN4cute5tupleIJiiiiEEENS1_10collective13CollectiveMmaINS1_34MainloopSm90TmaGmmaWarpSpecializedILi3ENS5_IJNS4_1CILi1EEENSA_ILi2EEESB_EEENS1_35KernelTmaWarpSpecializedCooperativeEEENS5_IJNSA_ILi128EEENSA_ILi64EEESG_EEENS_10bfloat16_tENS5_IJlSB_lEEESJ_SK_NS4_8TiledMMAINS4_8MMA_AtomIJNS4_4SM904GMMA27MMA_64x64x16_F32BF16BF16_SSILNSO_5MajorE0ELSQ_0ELNSO_7ScaleInE1ELSR_1EEEEEENS4_6LayoutINS5_IJSC_SB_SB_EEENS5_IJSB_NSA_ILi0EEESW_EEEEENS5_IJNS4_10UnderscoreESZ_SZ_EEEEENS4_23SM90_TMA_LOAD_MULTICASTENS4_14ComposedLayoutINS4_7SwizzleILi3ELi4ELi3EEENS4_18smem_ptr_flag_bitsILi16EEENSU_INS5_IJNSA_ILi8EEESH_EEENS5_IJSH_SB_EEEEEEEvNS4_8identityENS4_13SM90_TMA_LOADES1C_vS1D_EENS_8epilogue10collective6detail29Sm90TmaWarpSpecializedAdapterINS1H_15DefaultEpilogueISJ_SK_SK_NS1G_6thread17LinearCombinationISJ_Li1EffLNS1L_9ScaleType4KindE0ELNS_15FloatRoundStyleE2ESJ_EENS1_15EpilogueDefaultEEEEEvvEEEEvNT_6ParamsE:
        .type           _ZN7cutlass13device_kernelINS_4gemm6kernel13GemmUniversalIN4cute5tupleIJiiiiEEENS1_10collective13CollectiveMmaINS1_34MainloopSm90TmaGmmaWarpSpecializedILi3ENS5_IJNS4_1CILi1EEENSA_ILi2EEESB_EEENS1_35KernelTmaWarpSpecializedCooperativeEEENS5_IJNSA_ILi128EEENSA_ILi64EEESG_EEENS_10bfloat16_tENS5_IJlSB_lEEESJ_SK_NS4_8TiledMMAINS4_8MMA_AtomIJNS4_4SM904GMMA27MMA_64x64x16_F32BF16BF16_SSILNSO_5MajorE0ELSQ_0ELNSO_7ScaleInE1ELSR_1EEEEEENS4_6LayoutINS5_IJSC_SB_SB_EEENS5_IJSB_NSA_ILi0EEESW_EEEEENS5_IJNS4_10UnderscoreESZ_SZ_EEEEENS4_23SM90_TMA_LOAD_MULTICASTENS4_14ComposedLayoutINS4_7SwizzleILi3ELi4ELi3EEENS4_18smem_ptr_flag_bitsILi16EEENSU_INS5_IJNSA_ILi8EEESH_EEENS5_IJSH_SB_EEEEEEEvNS4_8identityENS4_13SM90_TMA_LOADES1C_vS1D_EENS_8epilogue10collective6detail29Sm90TmaWarpSpecializedAdapterINS1H_15DefaultEpilogueISJ_SK_SK_NS1G_6thread17LinearCombinationISJ_Li1EffLNS1L_9ScaleType4KindE0ELNS_15FloatRoundStyleE2ESJ_EENS1_15EpilogueDefaultEEEEEvvEEEEvNT_6ParamsE,@function
        .size           _ZN7cutlass13device_kernelINS_4gemm6kernel13GemmUniversalIN4cute5tupleIJiiiiEEENS1_10collective13CollectiveMmaINS1_34MainloopSm90TmaGmmaWarpSpecializedILi3ENS5_IJNS4_1CILi1EEENSA_ILi2EEESB_EEENS1_35KernelTmaWarpSpecializedCooperativeEEENS5_IJNSA_ILi128EEENSA_ILi64EEESG_EEENS_10bfloat16_tENS5_IJlSB_lEEESJ_SK_NS4_8TiledMMAINS4_8MMA_AtomIJNS4_4SM904GMMA27MMA_64x64x16_F32BF16BF16_SSILNSO_5MajorE0ELSQ_0ELNSO_7ScaleInE1ELSR_1EEEEEENS4_6LayoutINS5_IJSC_SB_SB_EEENS5_IJSB_NSA_ILi0EEESW_EEEEENS5_IJNS4_10UnderscoreESZ_SZ_EEEEENS4_23SM90_TMA_LOAD_MULTICASTENS4_14ComposedLayoutINS4_7SwizzleILi3ELi4ELi3EEENS4_18smem_ptr_flag_bitsILi16EEENSU_INS5_IJNSA_ILi8EEESH_EEENS5_IJSH_SB_EEEEEEEvNS4_8identityENS4_13SM90_TMA_LOADES1C_vS1D_EENS_8epilogue10collective6detail29Sm90TmaWarpSpecializedAdapterINS1H_15DefaultEpilogueISJ_SK_SK_NS1G_6thread17LinearCombinationISJ_Li1EffLNS1L_9ScaleType4KindE0ELNS_15FloatRoundStyleE2ESJ_EENS1_15EpilogueDefaultEEEEEvvEEEEvNT_6ParamsE,(.L_x_131 - _ZN7cutlass13device_kernelINS_4gemm6kernel13GemmUniversalIN4cute5tupleIJiiiiEEENS1_10collective13CollectiveMmaINS1_34MainloopSm90TmaGmmaWarpSpecializedILi3ENS5_IJNS4_1CILi1EEENSA_ILi2EEESB_EEENS1_35KernelTmaWarpSpecializedCooperativeEEENS5_IJNSA_ILi128EEENSA_ILi64EEESG_EEENS_10bfloat16_tENS5_IJlSB_lEEESJ_SK_NS4_8TiledMMAINS4_8MMA_AtomIJNS4_4SM904GMMA27MMA_64x64x16_F32BF16BF16_SSILNSO_5MajorE0ELSQ_0ELNSO_7ScaleInE1ELSR_1EEEEEENS4_6LayoutINS5_IJSC_SB_SB_EEENS5_IJSB_NSA_ILi0EEESW_EEEEENS5_IJNS4_10UnderscoreESZ_SZ_EEEEENS4_23SM90_TMA_LOAD_MULTICASTENS4_14ComposedLayoutINS4_7SwizzleILi3ELi4ELi3EEENS4_18smem_ptr_flag_bitsILi16EEENSU_INS5_IJNSA_ILi8EEESH_EEENS5_IJSH_SB_EEEEEEEvNS4_8identityENS4_13SM90_TMA_LOADES1C_vS1D_EENS_8epilogue10collective6detail29Sm90TmaWarpSpecializedAdapterINS1H_15DefaultEpilogueISJ_SK_SK_NS1G_6thread17LinearCombinationISJ_Li1EffLNS1L_9ScaleType4KindE0ELNS_15FloatRoundStyleE2ESJ_EENS1_15EpilogueDefaultEEEEEvvEEEEvNT_6ParamsE)
        .other          _ZN7cutlass13device_kernelINS_4gemm6kernel13GemmUniversalIN4cute5tupleIJiiiiEEENS1_10collective13CollectiveMmaINS1_34MainloopSm90TmaGmmaWarpSpecializedILi3ENS5_IJNS4_1CILi1EEENSA_ILi2EEESB_EEENS1_35KernelTmaWarpSpecializedCooperativeEEENS5_IJNSA_ILi128EEENSA_ILi64EEESG_EEENS_10bfloat16_tENS5_IJlSB_lEEESJ_SK_NS4_8TiledMMAINS4_8MMA_AtomIJNS4_4SM904GMMA27MMA_64x64x16_F32BF16BF16_SSILNSO_5MajorE0ELSQ_0ELNSO_7ScaleInE1ELSR_1EEEEEENS4_6LayoutINS5_IJSC_SB_SB_EEENS5_IJSB_NSA_ILi0EEESW_EEEEENS5_IJNS4_10UnderscoreESZ_SZ_EEEEENS4_23SM90_TMA_LOAD_MULTICASTENS4_14ComposedLayoutINS4_7SwizzleILi3ELi4ELi3EEENS4_18smem_ptr_flag_bitsILi16EEENSU_INS5_IJNSA_ILi8EEESH_EEENS5_IJSH_SB_EEEEEEEvNS4_8identityENS4_13SM90_TMA_LOADES1C_vS1D_EENS_8epilogue10collective6detail29Sm90TmaWarpSpecializedAdapterINS1H_15DefaultEpilogueISJ_SK_SK_NS1G_6thread17LinearCombinationISJ_Li1EffLNS1L_9ScaleType4KindE0ELNS_15FloatRoundStyleE2ESJ_EENS1_15EpilogueDefaultEEEEEvvEEEEvNT_6ParamsE,@"STO_CUDA_ENTRY STV_DEFAULT"
_ZN7cutlass13device_kernelINS_4gemm6kernel13GemmUniversalIN4cute5tupleIJiiiiEEENS1_10collective13CollectiveMmaINS1_34MainloopSm90TmaGmmaWarpSpecializedILi3ENS5_IJNS4_1CILi1EEENSA_ILi2EEESB_EEENS1_35KernelTmaWarpSpecializedCooperativeEEENS5_IJNSA_ILi128EEENSA_ILi64EEESG_EEENS_10bfloat16_tENS5_IJlSB_lEEESJ_SK_NS4_8TiledMMAINS4_8MMA_AtomIJNS4_4SM904GMMA27MMA_64x64x16_F32BF16BF16_SSILNSO_5MajorE0ELSQ_0ELNSO_7ScaleInE1ELSR_1EEEEEENS4_6LayoutINS5_IJSC_SB_SB_EEENS5_IJSB_NSA_ILi0EEESW_EEEEENS5_IJNS4_10UnderscoreESZ_SZ_EEEEENS4_23SM90_TMA_LOAD_MULTICASTENS4_14ComposedLayoutINS4_7SwizzleILi3ELi4ELi3EEENS4_18smem_ptr_flag_bitsILi16EEENSU_INS5_IJNSA_ILi8EEESH_EEENS5_IJSH_SB_EEEEEEEvNS4_8identityENS4_13SM90_TMA_LOADES1C_vS1D_EENS_8epilogue10collective6detail29Sm90TmaWarpSpecializedAdapterINS1H_15DefaultEpilogueISJ_SK_SK_NS1G_6thread17LinearCombinationISJ_Li1EffLNS1L_9ScaleType4KindE0ELNS_15FloatRoundStyleE2ESJ_EENS1_15EpilogueDefaultEEEEEvvEEEEvNT_6ParamsE:
[----:B------:R-:W0:Y:S01]  /*0000*/  LDC R1, c[0x0][0x28] ;  /* 0x00000a00ff017b82 */ /* 0x000e220000000800 */
[----:B------:R-:W1:Y:S01]  /*0010*/  S2R R62, SR_TID.X ;  /* 0x00000000003e7919 */ /* 0x000e620000002100 */
[----:B------:R-:W-:Y:S01]  /*0020*/  ELECT P0, URZ, PT ;  /* 0x00000000003f782f */ /* 0x000fe20003800000 */
[----:B------:R-:W-:Y:S01]  /*0030*/  BSSY B0, `(.L_x_0) ;  /* 0x000000f000007945 */ /* 0x000fe20003800000 */
[--C-:B-1----:R-:W-:Y:S02]  /*0040*/  SHF.R.U32.HI R0, RZ, 0x5, R62.reuse ;  /* 0x00000005ff007819 */ /* 0x102fe4000001163e */
[----:B------:R-:W-:-:S03]  /*0050*/  SHF.R.U32.HI R6, RZ, 0x7, R62 ;  /* 0x00000007ff067819 */ /* 0x000fc6000001163e */
[----:B------:R-:W1:Y:S04]  /*0060*/  SHFL.IDX PT, R3, R0, RZ, 0x1f ;  /* 0x00001fff00037589 */ /* 0x000e6800000e0000 */
[----:B------:R2:W3:Y:S01]  /*0070*/  SHFL.IDX PT, R2, R6, RZ, 0x1f ;  /* 0x00001fff06027589 */ /* 0x0004e200000e0000 */
[----:B-1----:R-:W-:-:S13]  /*0080*/  ISETP.NE.OR P0, PT, R3, RZ, !P0 ;  /* 0x000000ff0300720c */ /* 0x002fda0004705670 */
[----:B0-23--:R-:W-:Y:S05]  /*0090*/  @P0 BRA `(.L_x_1) ;  /* 0x0000000000200947 */ /* 0x00dfea0003800000 */
[----:B------:R-:W-:Y:S02]  /*00a0*/  ULDC.64 UR4, c[0x0][0x198] ;  /* 0x0000660000047ab9 */ /* 0x000fe40000000a00 */
[----:B------:R-:W-:Y:S02]  /*00b0*/  UIADD3 UR6, UP0, UR4, 0xf0, URZ ;  /* 0x000000f004067890 */ /* 0x000fe4000ff1e03f */
[----:B------:R-:W-:Y:S02]  /*00c0*/  UIADD3 UR4, UP1, UR4, 0x1f0, URZ ;  /* 0x000001f004047890 */ /* 0x000fe4000ff3e03f */
[----:B------:R-:W-:Y:S02]  /*00d0*/  UIADD3.X UR7, URZ, UR5, URZ, UP0, !UPT ;  /* 0x000000053f077290 */ /* 0x000fe400087fe43f */
[----:B------:R-:W-:-:S07]  /*00e0*/  UIADD3.X UR5, URZ, UR5, URZ, UP1, !UPT ;  /* 0x000000053f057290 */ /* 0x000fce0008ffe43f */
[----:B------:R0:W-:Y:S02]  /*00f0*/  UTMACCTL.PF [UR6] ;  /* 0x00000000060079b9 */ /* 0x0001e40008040000 */
[----:B------:R0:W-:Y:S02]  /*0100*/  UTMACCTL.PF [UR4] ;  /* 0x00000000040079b9 */ /* 0x0001e40008040000 */
[----:B0-----:R-:W-:Y:S01]  /*0110*/  NOP ;  /* 0x0000000000007918 */ /* 0x001fe20000000000 */
.L_x_1:
[----:B------:R-:W-:Y:S05]  /*0120*/  BSYNC B0 ;  /* 0x0000000000007941 */ /* 0x000fea0003800000 */
.L_x_0:
[----:B------:R-:W0:Y:S02]  /*0130*/  SHFL.IDX PT, R5, R0, RZ, 0x1f ;  /* 0x00001fff00057589 */ /* 0x000e2400000e0000 */
[----:B0-----:R-:W-:-:S13]  /*0140*/  ISETP.NE.AND P0, PT, R5, RZ, PT ;  /* 0x000000ff0500720c */ /* 0x001fda0003f05270 */
[----:B------:R-:W-:Y:S05]  /*0150*/  @P0 BRA `(.L_x_2) ;  /* 0x0000000000500947 */ /* 0x000fea0003800000 */
[----:B------:R-:W0:Y:S01]  /*0160*/  S2UR UR8, SR_CgaCtaId ;  /* 0x00000000000879c3 */ /* 0x000e220000008800 */
[----:B------:R-:W-:Y:S01]  /*0170*/  UMOV UR4, 0x400 ;  /* 0x0000040000047882 */ /* 0x000fe20000000000 */
[----:B------:R-:W-:Y:S01]  /*0180*/  UMOV UR5, 0x1 ;  /* 0x0000000100057882 */ /* 0x000fe20000000000 */
[----:B------:R-:W-:Y:S01]  /*0190*/  UMOV UR6, 0x4 ;  /* 0x0000000400067882 */ /* 0x000fe20000000000 */
[----:B------:R-:W-:Y:S01]  /*01a0*/  ELECT P0, URZ, PT ;  /* 0x00000000003f782f */ /* 0x000fe20003800000 */
[----:B------:R-:W-:-:S04]  /*01b0*/  UIADD3 UR6, -UR6, 0x100000, URZ ;  /* 0x0010000006067890 */ /* 0x000fc8000fffe13f */
[----:B------:R-:W-:Y:S02]  /*01c0*/  USHF.L.U32 UR7, UR6, 0xb, URZ ;  /* 0x0000000b06077899 */ /* 0x000fe4000800063f */
[----:B------:R-:W-:Y:S02]  /*01d0*/  USHF.L.U32 UR6, UR6, 0x1, URZ ;  /* 0x0000000106067899 */ /* 0x000fe4000800063f */
[----:B0-----:R-:W-:Y:S02]  /*01e0*/  ULEA UR8, UR8, UR4, 0x18 ;  /* 0x0000000408087291 */ /* 0x001fe4000f8ec03f */
[----:B------:R-:W-:-:S04]  /*01f0*/  UIADD3 UR4, -UR5, 0x100000, URZ ;  /* 0x0010000005047890 */ /* 0x000fc8000fffe13f */
[----:B------:R-:W-:Y:S02]  /*0200*/  USHF.L.U32 UR5, UR4, 0xb, URZ ;  /* 0x0000000b04057899 */ /* 0x000fe4000800063f */
[----:B------:R-:W-:Y:S01]  /*0210*/  USHF.L.U32 UR4, UR4, 0x1, URZ ;  /* 0x0000000104047899 */ /* 0x000fe2000800063f */
[----:B------:R-:W0:Y:S11]  /*0220*/  FENCE.VIEW.ASYNC.S ;  /* 0x00000000000073c6 */ /* 0x000e360000000000 */
[----:B0-----:R0:W1:Y:S01]  /*0230*/  SYNCS.EXCH.64 URZ, [UR8], UR4 ;  /* 0x00000004083f75b2 */ /* 0x0010620008000100 */
[----:B------:R0:W2:Y:S01]  /*0240*/  SYNCS.EXCH.64 URZ, [UR8+0x18], UR6 ;  /* 0x00001806083f75b2 */ /* 0x0000a20008000100 */
[----:B------:R0:W3:Y:S01]  /*0250*/  SYNCS.EXCH.64 URZ, [UR8+0x8], UR4 ;  /* 0x00000804083f75b2 */ /* 0x0000e20008000100 */
[----:B------:R0:W4:Y:S01]  /*0260*/  SYNCS.EXCH.64 URZ, [UR8+0x20], UR6 ;  /* 0x00002006083f75b2 */ /* 0x0001220008000100 */
[----:B------:R0:W0:Y:S01]  /*0270*/  SYNCS.EXCH.64 URZ, [UR8+0x10], UR4 ;  /* 0x00001004083f75b2 */ /* 0x0000220008000100 */
[----:B------:R0:W0:Y:S01]  /*0280*/  SYNCS.EXCH.64 URZ, [UR8+0x28], UR6 ;  /* 0x00002806083f75b2 */ /* 0x0000220008000100 */
[----:B------:R-:W-:Y:S01]  /*0290*/  NOP ;  /* 0x0000000000007918 */ /* 0x000fe20000000000 */
.L_x_2:
[----:B------:R-:W-:Y:S01]  /*02a0*/  SHF.R.S32.HI R7, RZ, 0x1f, R62 ;  /* 0x0000001fff077819 */ /* 0x000fe2000001143e */
[----:B------:R-:W5:Y:S01]  /*02b0*/  SHFL.IDX PT, R0, R0, RZ, 0x1f ;  /* 0x00001fff00007589 */ /* 0x000f6200000e0000 */
[----:B0-----:R-:W0:Y:S01]  /*02c0*/  S2UR UR8, SR_CTAID.X ;  /* 0x00000000000879c3 */ /* 0x001e220000002500 */
[----:B------:R-:W-:Y:S02]  /*02d0*/  ELECT P0, URZ, PT ;  /* 0x00000000003f782f */ /* 0x000fe40003800000 */
[----:B------:R-:W-:Y:S01]  /*02e0*/  LEA.HI R7, R7, R62, RZ, 0x7 ;  /* 0x0000003e07077211 */ /* 0x000fe200078f38ff */
[----:B------:R-:W1:Y:S01]  /*02f0*/  S2R R4, SR_CTAID.Y ;  /* 0x0000000000047919 */ /* 0x000e620000002600 */
[----:B------:R-:W-:Y:S01]  /*0300*/  ULDC UR4, c[0x0][0x154] ;  /* 0x0000550000047ab9 */ /* 0x000fe20000000800 */
[----:B------:R-:W-:Y:S01]  /*0310*/  NOP ;  /* 0x0000000000007918 */ /* 0x000fe20000000000 */
[----:B------:R-:W-:Y:S01]  /*0320*/  LOP3.LUT R7, R7, 0xffffff80, RZ, 0xc0, !PT ;  /* 0xffffff8007077812 */ /* 0x000fe200078ec0ff */
[----:B------:R-:W-:Y:S01]  /*0330*/  NOP ;  /* 0x0000000000007918 */ /* 0x000fe20000000000 */
[----:B------:R-:W2:Y:S03]  /*0340*/  LDC R14, c[0x0][0x140] ;  /* 0x00005000ff0e7b82 */ /* 0x000ea60000000800 */
[----:B------:R-:W-:-:S05]  /*0350*/  IMAD.IADD R7, R62, 0x1, -R7 ;  /* 0x000000013e077824 */ /* 0x000fca00078e0a07 */
[----:B------:R-:W-:Y:S01]  /*0360*/  SHF.R.S32.HI R8, RZ, 0x1f, R7 ;  /* 0x0000001fff087819 */ /* 0x000fe20000011407 */
[----:B------:R-:W3:Y:S01]  /*0370*/  LDC R12, c[0x0][0x144] ;  /* 0x00005100ff0c7b82 */ /* 0x000ee20000000800 */
[----:B------:R-:W-:Y:S02]  /*0380*/  LOP3.LUT P2, RZ, R7, 0x7, RZ, 0xc0, !PT ;  /* 0x0000000707ff7812 */ /* 0x000fe4000784c0ff */
[----:B------:R-:W-:Y:S02]  /*0390*/  LEA.HI R8, R8, R7, RZ, 0x3 ;  /* 0x0000000708087211 */ /* 0x000fe400078f18ff */
[----:B-----5:R-:W-:Y:S02]  /*03a0*/  ISETP.NE.OR P0, PT, R0, RZ, !P0 ;  /* 0x000000ff0000720c */ /* 0x020fe40004705670 */
[--C-:B------:R-:W-:Y:S02]  /*03b0*/  SHF.R.S32.HI R0, RZ, 0x3, R8.reuse ;  /* 0x00000003ff007819 */ /* 0x100fe40000011408 */
[----:B------:R-:W-:-:S02]  /*03c0*/  SHF.R.S32.HI R9, RZ, 0x1f, R8 ;  /* 0x0000001fff097819 */ /* 0x000fc40000011408 */
[----:B------:R-:W-:Y:S02]  /*03d0*/  SHF.R.S32.HI R8, RZ, 0x1f, R5 ;  /* 0x0000001fff087819 */ /* 0x000fe40000011405 */
[----:B------:R-:W-:Y:S02]  /*03e0*/  LEA.HI R9, R9, R0, RZ, 0x2 ;  /* 0x0000000009097211 */ /* 0x000fe400078f10ff */
[----:B------:R-:W-:Y:S02]  /*03f0*/  LEA.HI R8, R8, R5, RZ, 0x2 ;  /* 0x0000000508087211 */ /* 0x000fe400078f10ff */
[----:B-1----:R-:W-:Y:S01]  /*0400*/  I2FP.F32.U32 R11, R4 ;  /* 0x00000004000b7245 */ /* 0x002fe20000201000 */
[----:B------:R-:W-:Y:S01]  /*0410*/  VOTEU.ALL UP0, P0 ;  /* 0x00000000003f7886 */ /* 0x000fe20000000000 */
[----:B------:R-:W-:Y:S01]  /*0420*/  LOP3.LUT R10, R8, 0x3ffffffc, RZ, 0xc0, !PT ;  /* 0x3ffffffc080a7812 */ /* 0x000fe200078ec0ff */
[----:B------:R-:W-:Y:S01]  /*0430*/  VOTEU.ALL UP1, P0 ;  /* 0x00000000003f7886 */ /* 0x000fe20000020000 */
[----:B------:R-:W-:Y:S01]  /*0440*/  LOP3.LUT R9, R9, 0xfffffffc, RZ, 0xc0, !PT ;  /* 0xfffffffc09097812 */ /* 0x000fe200078ec0ff */
[----:B------:R-:W-:Y:S01]  /*0450*/  FMUL R13, R11, UR4 ;  /* 0x000000040b0d7c20 */ /* 0x000fe20008400000 */
[----:B------:R-:W1:Y:S01]  /*0460*/  @!UP0 S2UR UR7, SR_CgaCtaId ;  /* 0x00000000000789c3 */ /* 0x000e620000008800 */
[----:B------:R-:W-:Y:S01]  /*0470*/  IMAD.IADD R11, R5, 0x1, -R10 ;  /* 0x00000001050b7824 */ /* 0x000fe200078e0a0a */
[----:B0-----:R-:W-:Y:S01]  /*0480*/  I2FP.F32.U32 R10, UR8 ;  /* 0x00000008000a7c45 */ /* 0x001fe20008201000 */
[----:B------:R-:W-:Y:S01]  /*0490*/  IMAD.IADD R8, R0, 0x1, -R9 ;  /* 0x0000000100087824 */ /* 0x000fe200078e0a09 */
[----:B------:R-:W-:Y:S01]  /*04a0*/  ULDC UR4, c[0x0][0x150] ;  /* 0x0000540000047ab9 */ /* 0x000fe20000000800 */
[----:B------:R-:W0:Y:S01]  /*04b0*/  F2I.U32.TRUNC.NTZ R13, R13 ;  /* 0x0000000d000d7305 */ /* 0x000e22000020f000 */
[----:B------:R-:W-:Y:S01]  /*04c0*/  SHF.R.S32.HI R0, RZ, 0x1f, R3 ;  /* 0x0000001fff007819 */ /* 0x000fe20000011403 */
[----:B------:R-:W-:Y:S01]  /*04d0*/  FMUL R10, R10, UR4 ;  /* 0x000000040a0a7c20 */ /* 0x000fe20008400000 */
[----:B------:R-:W5:Y:S01]  /*04e0*/  LDC R9, c[0x0][0x148] ;  /* 0x00005200ff097b82 */ /* 0x000f620000000800 */
[----:B------:R-:W-:Y:S01]  /*04f0*/  IMAD R8, R11, 0x4, R8 ;  /* 0x000000040b087824 */ /* 0x000fe200078e0208 */
[----:B------:R-:W-:Y:S01]  /*0500*/  LEA.HI R0, R0, R3, RZ, 0x2 ;  /* 0x0000000300007211 */ /* 0x000fe200078f10ff */
[----:B------:R-:W-:Y:S01]  /*0510*/  UMOV UR4, 0x20 ;  /* 0x0000002000047882 */ /* 0x000fe20000000000 */
[----:B------:R-:W-:Y:S01]  /*0520*/  @!UP0 UMOV UR6, 0x400 ;  /* 0x0000040000068882 */ /* 0x000fe20000000000 */
[----:B------:R-:W4:Y:S01]  /*0530*/  F2I.U32.TRUNC.NTZ R10, R10 ;  /* 0x0000000a000a7305 */ /* 0x000f22000020f000 */
[----:B------:R-:W-:Y:S01]  /*0540*/  LOP3.LUT R0, R0, 0xfffffffc, RZ, 0xc0, !PT ;  /* 0xfffffffc00007812 */ /* 0x000fe200078ec0ff */
[----:B------:R-:W-:Y:S01]  /*0550*/  IMAD.SHL.U32 R19, R8, 0x4, RZ ;  /* 0x0000000408137824 */ /* 0x000fe200078e00ff */
[----:B------:R-:W-:-:S04]  /*0560*/  @!UP0 UIADD3 UR4, -UR4, 0x100000, URZ ;  /* 0x0010000004048890 */ /* 0x000fc8000fffe13f */
[----:B------:R-:W-:Y:S02]  /*0570*/  @!UP0 USHF.L.U32 UR5, UR4, 0xb, URZ ;  /* 0x0000000b04058899 */ /* 0x000fe4000800063f */
[----:B------:R-:W-:Y:S01]  /*0580*/  @!UP0 USHF.L.U32 UR4, UR4, 0x1, URZ ;  /* 0x0000000104048899 */ /* 0x000fe2000800063f */
[----:B--2---:R-:W-:Y:S01]  /*0590*/  ISETP.EQ.U32.AND P3, PT, R14, 0x1, PT ;  /* 0x000000010e00780c */ /* 0x004fe20003f62070 */
[----:B------:R-:W-:Y:S01]  /*05a0*/  IMAD.IADD R3, R3, 0x1, -R0 ;  /* 0x0000000103037824 */ /* 0x000fe200078e0a00 */
[----:B------:R-:W-:Y:S01]  /*05b0*/  LOP3.LUT R19, R8, 0xc, R19, 0x78, !PT ;  /* 0x0000000c08137812 */ /* 0x000fe200078e7813 */
[----:B0-----:R-:W-:Y:S02]  /*05c0*/  IMAD.MOV R20, RZ, RZ, -R13 ;  /* 0x000000ffff147224 */ /* 0x001fe400078e0a0d */
[----:B------:R-:W-:Y:S01]  /*05d0*/  VIADD R8, R2, 0xffffffff ;  /* 0xffffffff02087836 */ /* 0x000fe20000000000 */
[----:B-1----:R-:W-:Y:S01]  /*05e0*/  @!UP0 ULEA UR6, UR7, UR6, 0x18 ;  /* 0x0000000607068291 */ /* 0x002fe2000f8ec03f */
[----:B------:R-:W-:Y:S01]  /*05f0*/  ISETP.NE.AND P1, PT, R3, 0x3, PT ;  /* 0x000000030300780c */ /* 0x000fe20003f25270 */
[----:B------:R-:W-:Y:S01]  /*0600*/  VOTEU.ALL UP0, P0 ;  /* 0x00000000003f7886 */ /* 0x000fe20000000000 */
[----:B------:R-:W-:Y:S01]  /*0610*/  ISETP.LT.U32.AND P0, PT, R19, 0x2, !P2 ;  /* 0x000000021300780c */ /* 0x000fe20005701070 */
[----:B----4-:R-:W-:Y:S01]  /*0620*/  IMAD.MOV R7, RZ, RZ, -R10 ;  /* 0x000000ffff077224 */ /* 0x010fe200078e0a0a */
[----:B------:R-:W-:-:S02]  /*0630*/  ISETP.EQ.OR P1, PT, R3, RZ, !P1 ;  /* 0x000000ff0300720c */ /* 0x000fc40004f22670 */
[----:B------:R-:W-:Y:S01]  /*0640*/  ISETP.GE.U32.AND P5, PT, R8, 0x2, PT ;  /* 0x000000020800780c */ /* 0x000fe20003fa6070 */
[----:B-----5:R-:W-:Y:S01]  /*0650*/  IMAD R0, R9, R20, R4 ;  /* 0x0000001409007224 */ /* 0x020fe200078e0204 */
[----:B------:R-:W-:Y:S01]  /*0660*/  ISETP.EQ.AND P1, PT, R2, RZ, P1 ;  /* 0x000000ff0200720c */ /* 0x000fe20000f22270 */
[----:B---3--:R-:W-:Y:S01]  /*0670*/  IMAD R7, R12, R7, UR8 ;  /* 0x000000080c077e24 */ /* 0x008fe2000f8e0207 */
[----:B------:R-:W-:Y:S01]  /*0680*/  ISETP.NE.AND P2, PT, R2, RZ, PT ;  /* 0x000000ff0200720c */ /* 0x000fe20003f45270 */
[----:B------:R-:W0:Y:S02]  /*0690*/  FENCE.VIEW.ASYNC.S ;  /* 0x00000000000073c6 */ /* 0x000e240000000000 */
[----:B0-----:R0:W1:Y:S01]  /*06a0*/  @!UP0 SYNCS.EXCH.64 URZ, [UR6+0x40], UR4 ;  /* 0x00004004063f85b2 */ /* 0x0010620008000100 */
[----:B------:R-:W-:Y:S02]  /*06b0*/  ISETP.NE.AND P4, PT, R0, R19, PT ;  /* 0x000000130000720c */ /* 0x000fe40003f85270 */
[----:B------:R-:W-:-:S02]  /*06c0*/  SEL R18, RZ, 0x1, !P1 ;  /* 0x00000001ff127807 */ /* 0x000fc40004800000 */
[----:B------:R-:W-:Y:S02]  /*06d0*/  ISETP.EQ.OR P4, PT, R7, RZ, !P4 ;  /* 0x000000ff0700720c */ /* 0x000fe40006782670 */
[----:B------:R-:W-:Y:S02]  /*06e0*/  LOP3.LUT R0, R62, 0x7f, RZ, 0xc0, !PT ;  /* 0x0000007f3e007812 */ /* 0x000fe400078ec0ff */
[----:B------:R-:W-:Y:S02]  /*06f0*/  PLOP3.LUT P0, PT, P0, P4, PT, 0x80, 0x0 ;  /* 0x000000000000781c */ /* 0x000fe40000709070 */
[----:B------:R-:W-:Y:S02]  /*0700*/  SEL R18, R18, 0x2, P5 ;  /* 0x0000000212127807 */ /* 0x000fe40002800000 */
[----:B------:R-:W-:Y:S01]  /*0710*/  P2R R68, PR, RZ, 0x1 ;  /* 0x00000001ff447803 */ /* 0x000fe20000000000 */
[----:B------:R0:W2:Y:S01]  /*0720*/  @!UP1 SYNCS.EXCH.64 URZ, [UR6+0x48], UR4 ;  /* 0x00004804063f95b2 */ /* 0x0000a20008000100 */
[----:B------:R-:W-:Y:S01]  /*0730*/  NOP ;  /* 0x0000000000007918 */ /* 0x000fe20000000000 */
[----:B------:R-:W-:Y:S06]  /*0740*/  @!P3 BRA `(.L_x_3) ;  /* 0x000000000008b947 */ /* 0x000fec0003800000 */
[----:B-12---:R-:W-:Y:S01]  /*0750*/  UCGABAR_ARV ;  /* 0x00000000000079c7 */ /* 0x006fe20008000000 */
[----:B------:R-:W-:Y:S05]  /*0760*/  BRA `(.L_x_4) ;  /* 0x0000000000047947 */ /* 0x000fea0003800000 */
.L_x_3:
[----:B-12---:R-:W-:Y:S01]  /*0770*/  NOP ;  /* 0x0000000000007918 */ /* 0x006fe20000000000 */
.L_x_4:
[----:B------:R-:W1:Y:S01]  /*0780*/  LDC R2, c[0x0][0x65c] ;  /* 0x00019700ff027b82 */ /* 0x000e620000000800 */
[----:B------:R-:W-:Y:S02]  /*0790*/  IMAD.U32 R10, RZ, RZ, UR8 ;  /* 0x00000008ff0a7e24 */ /* 0x000fe4000f8e00ff */
[----:B------:R-:W-:Y:S01]  /*07a0*/  IMAD.MOV.U32 R11, RZ, RZ, RZ ;  /* 0x000000ffff0b7224 */ /* 0x000fe200078e00ff */
[----:B-1----:R-:W-:-:S04]  /*07b0*/  ISETP.NE.AND P1, PT, R2, 0x1, PT ;  /* 0x000000010200780c */ /* 0x002fc80003f25270 */
[----:B------:R-:W-:-:S09]  /*07c0*/  P2R R5, PR, RZ, 0x2 ;  /* 0x00000002ff057803 */ /* 0x000fd20000000000 */
[----:B------:R-:W1:Y:S01]  /*07d0*/  @P1 LDC R17, c[0x0][0x10] ;  /* 0x00000400ff111b82 */ /* 0x000e620000000800 */
[----:B------:R-:W-:Y:S02]  /*07e0*/  @P1 IMAD.MOV.U32 R5, RZ, RZ, RZ ;  /* 0x000000ffff051224 */ /* 0x000fe400078e00ff */
[----:B------:R-:W-:-:S05]  /*07f0*/  @P1 IMAD.MOV.U32 R15, RZ, RZ, RZ ;  /* 0x000000ffff0f1224 */ /* 0x000fca00078e00ff */
[----:B------:R-:W2:Y:S01]  /*0800*/  @!P1 LDC R13, c[0x0][0xc] ;  /* 0x00000300ff0d9b82 */ /* 0x000ea20000000800 */
[----:B0-----:R-:W-:Y:S01]  /*0810*/  ULDC UR4, c[0x0][0xc] ;  /* 0x0000030000047ab9 */ /* 0x001fe20000000800 */
[----:B------:R-:W-:Y:S01]  /*0820*/  ULDC UR5, c[0x0][0x10] ;  /* 0x0000040000057ab9 */ /* 0x000fe20000000800 */
[----:B------:R-:W-:Y:S01]  /*0830*/  ULDC UR6, c[0x0][0x14] ;  /* 0x0000050000067ab9 */ /* 0x000fe20000000800 */
[----:B------:R-:W-:-:S04]  /*0840*/  UIMAD.WIDE.U32 UR4, UR4, UR5, URZ ;  /* 0x00000005040472a5 */ /* 0x000fc8000f8e003f */
[----:B------:R-:W-:Y:S02]  /*0850*/  UIMAD.WIDE.U32 UR38, UR4, UR6, URZ ;  /* 0x00000006042672a5 */ /* 0x000fe4000f8e003f */
[----:B------:R-:W-:-:S04]  /*0860*/  UIMAD UR41, UR5, UR6, URZ ;  /* 0x00000006052972a4 */ /* 0x000fc8000f8e023f */
[----:B------:R-:W-:Y:S01]  /*0870*/  UIADD3 UR41, UR39, UR41, URZ ;  /* 0x0000002927297290 */ /* 0x000fe2000fffe03f */
[----:B-1----:R-:W-:-:S04]  /*0880*/  @P1 IMAD.WIDE.U32 R16, R17, UR8, R4 ;  /* 0x0000000811101c25 */ /* 0x002fc8000f8e0004 */
[----:B------:R-:W-:Y:S02]  /*0890*/  @P1 IMAD.IADD R17, R17, 0x1, R15 ;  /* 0x0000000111111824 */ /* 0x000fe400078e020f */
[----:B--2---:R-:W-:-:S04]  /*08a0*/  @!P1 IMAD.WIDE.U32 R10, R4, R13, R10 ;  /* 0x0000000d040a9225 */ /* 0x004fc800078e000a */
[----:B------:R-:W-:Y:S02]  /*08b0*/  @!P1 IMAD.MOV.U32 R16, RZ, RZ, R10 ;  /* 0x000000ffff109224 */ /* 0x000fe400078e000a */
[----:B------:R-:W-:Y:S01]  /*08c0*/  @!P1 IMAD.MOV.U32 R17, RZ, RZ, R11 ;  /* 0x000000ffff119224 */ /* 0x000fe200078e000b */
[----:B------:R-:W-:Y:S06]  /*08d0*/  @!P3 BRA `(.L_x_5) ;  /* 0x00000000000cb947 */ /* 0x000fec0003800000 */
[----:B------:R-:W-:Y:S01]  /*08e0*/  UCGABAR_WAIT ;  /* 0x0000000000007dc7 */ /* 0x000fe20008000000 */
[----:B------:R-:W-:Y:S01]  /*08f0*/  CCTL.IVALL ;  /* 0x00000000ff00798f */ /* 0x000fe20002000000 */
[----:B------:R-:W-:Y:S05]  /*0900*/  BRA `(.L_x_6) ;  /* 0x0000000000047947 */ /* 0x000fea0003800000 */
.L_x_5:
[----:B------:R-:W-:Y:S06]  /*0910*/  BAR.SYNC.DEFER_BLOCKING 0x0 ;  /* 0x0000000000007b1d */ /* 0x000fec0000010000 */
.L_x_6:
[----:B------:R-:W-:Y:S05]  /*0920*/  @!P2 BRA `(.L_x_7) ;  /* 0x0000004000f0a947 */ /* 0x000fea0003800000 */
[----:B------:R-:W-:-:S13]  /*0930*/  ISETP.GT.U32.AND P0, PT, R8, 0x1, PT ;  /* 0x000000010800780c */ /* 0x000fda0003f04070 */
[----:B------:R-:W-:Y:S05]  /*0940*/  @P0 EXIT ;  /* 0x000000000000094d */ /* 0x000fea0003800000 */
[----:B------:R-:W-:Y:S01]  /*0950*/  ULDC.64 UR4, c[0x0][0x650] ;  /* 0x0001940000047ab9 */ /* 0x000fe20000000a00 */
[----:B------:R-:W-:Y:S01]  /*0960*/  PRMT R3, RZ, 0x7610, R3 ;  /* 0x00007610ff037816 */ /* 0x000fe20000000003 */
[----:B------:R-:W-:Y:S01]  /*0970*/  IMAD.MOV.U32 R71, RZ, RZ, -0x1 ;  /* 0xffffffffff477424 */ /* 0x000fe200078e00ff */
[----:B------:R-:W-:Y:S01]  /*0980*/  ISETP.GE.U32.AND P0, PT, R16, UR4, PT ;  /* 0x0000000410007c0c */ /* 0x000fe2000bf06070 */
[----:B------:R-:W-:Y:S02]  /*0990*/  IMAD.MOV.U32 R70, RZ, RZ, -0x1 ;  /* 0xffffffffff467424 */ /* 0x000fe400078e00ff */
[----:B------:R-:W-:Y:S01]  /*09a0*/  IMAD.MOV.U32 R67, RZ, RZ, -0x1 ;  /* 0xffffffffff437424 */ /* 0x000fe200078e00ff */
[----:B------:R-:W-:-:S13]  /*09b0*/  ISETP.GE.U32.AND.EX P0, PT, R17, UR5, PT, P0 ;  /* 0x0000000511007c0c */ /* 0x000fda000bf06100 */
[----:B------:R-:W-:Y:S05]  /*09c0*/  @P0 BRA `(.L_x_8) ;  /* 0x0000000400280947 */ /* 0x000fea0003800000 */
[----:B------:R-:W0:Y:S01]  /*09d0*/  LDC.64 R22, c[0x0][0x628] ;  /* 0x00018a00ff167b82 */ /* 0x000e220000000a00 */
[----:B------:R-:W-:Y:S02]  /*09e0*/  IMAD.MOV.U32 R10, RZ, RZ, R16 ;  /* 0x000000ffff0a7224 */ /* 0x000fe400078e0010 */
[----:B------:R-:W-:-:S05]  /*09f0*/  IMAD.MOV.U32 R11, RZ, RZ, R17 ;  /* 0x000000ffff0b7224 */ /* 0x000fca00078e0011 */
[----:B------:R-:W1:Y:S08]  /*0a00*/  LDC R8, c[0x0][0x630] ;  /* 0x00018c00ff087b82 */ /* 0x000e700000000800 */
[----:B------:R-:W2:Y:S01]  /*0a10*/  LDC.64 R24, c[0x0][0x620] ;  /* 0x00018800ff187b82 */ /* 0x000ea20000000a00 */
[----:B0-----:R-:W-:-:S04]  /*0a20*/  ISETP.NE.U32.AND P0, PT, R22, RZ, PT ;  /* 0x000000ff1600720c */ /* 0x001fc80003f05070 */
[----:B------:R-:W-:-:S13]  /*0a30*/  ISETP.NE.AND.EX P0, PT, R23, RZ, PT, P0 ;  /* 0x000000ff1700720c */ /* 0x000fda0003f05300 */
[----:B-12---:R-:W-:Y:S05]  /*0a40*/  @!P0 BRA `(.L_x_9) ;  /* 0x0000000000288947 */ /* 0x006fea0003800000 */
[----:B------:R-:W0:Y:S02]  /*0a50*/  LDC R3, c[0x0][0x634] ;  /* 0x00018d00ff037b82 */ /* 0x000e240000000800 */
[----:B0-----:R-:W-:-:S05]  /*0a60*/  IADD3 R3, P0, R16, R3, RZ ;  /* 0x0000000310037210 */ /* 0x001fca0007f1e0ff */
[----:B------:R-:W-:-:S04]  /*0a70*/  IMAD.X R21, RZ, RZ, R17, P0 ;  /* 0x000000ffff157224 */ /* 0x000fc800000e0611 */
[----:B------:R-:W-:-:S04]  /*0a80*/  IMAD.WIDE.U32 R10, R21, R22, RZ ;  /* 0x00000016150a7225 */ /* 0x000fc800078e00ff */
[----:B------:R-:W-:-:S04]  /*0a90*/  IMAD.WIDE.U32 R12, P0, R3, R23, R10 ;  /* 0x00000017030c7225 */ /* 0x000fc8000780000a */
[----:B------:R-:W-:-:S04]  /*0aa0*/  IMAD.WIDE.U32 R10, R3, R22, RZ ;  /* 0x00000016030a7225 */ /* 0x000fc800078e00ff */
[----:B------:R-:W-:Y:S01]  /*0ab0*/  IMAD.X R15, RZ, RZ, RZ, P0 ;  /* 0x000000ffff0f7224 */ /* 0x000fe200000e06ff */
[----:B------:R-:W-:Y:S01]  /*0ac0*/  IADD3 RZ, P0, R11, R12, RZ ;  /* 0x0000000c0bff7210 */ /* 0x000fe20007f1e0ff */
[----:B------:R-:W-:-:S04]  /*0ad0*/  IMAD.MOV.U32 R14, RZ, RZ, R13 ;  /* 0x000000ffff0e7224 */ /* 0x000fc800078e000d */
[----:B------:R-:W-:-:S08]  /*0ae0*/  IMAD.WIDE.U32.X R10, R21, R23, R14, P0 ;  /* 0x00000017150a7225 */ /* 0x000fd000000e040e */
.L_x_9:
[----:B------:R-:W0:Y:S01]  /*0af0*/  LDC.64 R28, c[0x0][0x640] ;  /* 0x00019000ff1c7b82 */ /* 0x000e220000000a00 */
[-CC-:B------:R-:W-:Y:S01]  /*0b00*/  SHF.R.U64 R67, R10, R8.reuse, R11.reuse ;  /* 0x000000080a437219 */ /* 0x180fe2000000120b */
[----:B------:R-:W-:Y:S01]  /*0b10*/  IMAD.MOV.U32 R23, RZ, RZ, 0x1 ;  /* 0x00000001ff177424 */ /* 0x000fe200078e00ff */
[----:B------:R-:W-:Y:S02]  /*0b20*/  SHF.R.U32.HI R3, RZ, R8, R11 ;  /* 0x00000008ff037219 */ /* 0x000fe4000001160b */
[----:B------:R-:W-:-:S03]  /*0b30*/  IADD3 R5, P0, RZ, -R67, RZ ;  /* 0x80000043ff057210 */ /* 0x000fc60007f1e0ff */
[----:B------:R-:W1:Y:S02]  /*0b40*/  LDC R12, c[0x0][0x618] ;  /* 0x00018600ff0c7b82 */ /* 0x000e640000000800 */
[----:B------:R-:W-:Y:S02]  /*0b50*/  IMAD.X R3, RZ, RZ, ~R3, P0 ;  /* 0x000000ffff037224 */ /* 0x000fe400000e0e03 */
[----:B------:R-:W-:-:S04]  /*0b60*/  IMAD.WIDE.U32 R10, R5, R24, R16 ;  /* 0x00000018050a7225 */ /* 0x000fc800078e0010 */
[----:B------:R-:W2:Y:S01]  /*0b70*/  LDC R22, c[0x0][0x608] ;  /* 0x00018200ff167b82 */ /* 0x000ea20000000800 */
[----:B------:R-:W-:Y:S02]  /*0b80*/  IMAD R8, R3, R24, RZ ;  /* 0x0000001803087224 */ /* 0x000fe400078e02ff */
[----:B------:R-:W-:Y:S02]  /*0b90*/  IMAD.MOV.U32 R3, RZ, RZ, -0x1 ;  /* 0xffffffffff037424 */ /* 0x000fe400078e00ff */
[----:B------:R-:W-:-:S03]  /*0ba0*/  IMAD R5, R5, R25, R8 ;  /* 0x0000001905057224 */ /* 0x000fc600078e0208 */
[----:B------:R-:W3:Y:S01]  /*0bb0*/  LDC R26, c[0x0][0x658] ;  /* 0x00019600ff1a7b82 */ /* 0x000ee20000000800 */
[----:B------:R-:W-:Y:S01]  /*0bc0*/  IMAD.IADD R5, R11, 0x1, R5 ;  /* 0x000000010b057824 */ /* 0x000fe200078e0205 */
[----:B0-----:R-:W-:-:S04]  /*0bd0*/  ISETP.NE.U32.AND P0, PT, R28, RZ, PT ;  /* 0x000000ff1c00720c */ /* 0x001fc80003f05070 */
[----:B------:R-:W-:Y:S02]  /*0be0*/  ISETP.NE.AND.EX P0, PT, R29, RZ, PT, P0 ;  /* 0x000000ff1d00720c */ /* 0x000fe40003f05300 */
[----:B------:R-:W0:Y:S01]  /*0bf0*/  LDC R24, c[0x0][0x600] ;  /* 0x00018000ff187b82 */ /* 0x000e220000000800 */
[-CC-:B-1----:R-:W-:Y:S02]  /*0c00*/  SHF.R.U64 R14, R10, R12.reuse, R5.reuse ;  /* 0x0000000c0a0e7219 */ /* 0x182fe40000001205 */
[----:B------:R-:W-:-:S05]  /*0c10*/  SHF.R.U32.HI R5, RZ, R12, R5 ;  /* 0x0000000cff057219 */ /* 0x000fca0000011605 */
[----:B------:R-:W1:Y:S01]  /*0c20*/  LDC R15, c[0x0][0x648] ;  /* 0x00019200ff0f7b82 */ /* 0x000e620000000800 */
[-CC-:B--2---:R-:W-:Y:S02]  /*0c30*/  SHF.R.U64 R27, R14, R22.reuse, R5.reuse ;  /* 0x000000160e1b7219 */ /* 0x184fe40000001205 */
[----:B------:R-:W-:Y:S01]  /*0c40*/  SHF.R.U32.HI R5, RZ, R22, R5 ;  /* 0x00000016ff057219 */ /* 0x000fe20000011605 */
[----:B------:R-:W-:-:S04]  /*0c50*/  IMAD R22, R9, R20, R4 ;  /* 0x0000001409167224 */ /* 0x000fc800078e0204 */
[----:B------:R-:W2:Y:S01]  /*0c60*/  LDC R21, c[0x0][0x638] ;  /* 0x00018e00ff157b82 */ /* 0x000ea20000000800 */
[-CC-:B---3--:R-:W-:Y:S02]  /*0c70*/  SHF.R.U64 R20, R27, R26.reuse, R5.reuse ;  /* 0x0000001a1b147219 */ /* 0x188fe40000001205 */
[-C--:B------:R-:W-:Y:S02]  /*0c80*/  SHF.L.U32 R3, R3, R26.reuse, RZ ;  /* 0x0000001a03037219 */ /* 0x080fe400000006ff */
[----:B------:R-:W-:Y:S01]  /*0c90*/  SHF.R.U32.HI R5, RZ, R26, R5 ;  /* 0x0000001aff057219 */ /* 0x000fe20000011605 */
[----:B------:R-:W-:Y:S01]  /*0ca0*/  IMAD.MOV.U32 R4, RZ, RZ, R20 ;  /* 0x000000ffff047224 */ /* 0x000fe200078e0014 */
[----:B------:R-:W-:Y:S01]  /*0cb0*/  LOP3.LUT R12, RZ, R3, RZ, 0x33, !PT ;  /* 0x00000003ff0c7212 */ /* 0x000fe200078e33ff */
[----:B------:R-:W3:Y:S01]  /*0cc0*/  LDC R25, c[0x0][0x610] ;  /* 0x00018400ff197b82 */ /* 0x000ee20000000800 */
[----:B------:R-:W-:Y:S05]  /*0cd0*/  @!P0 BRA `(.L_x_10) ;  /* 0x0000000000288947 */ /* 0x000fea0003800000 */
[----:B------:R-:W4:Y:S02]  /*0ce0*/  LDC R3, c[0x0][0x64c] ;  /* 0x00019300ff037b82 */ /* 0x000f240000000800 */
[----:B----4-:R-:W-:-:S05]  /*0cf0*/  IADD3 R3, P0, R20, R3, RZ ;  /* 0x0000000314037210 */ /* 0x010fca0007f1e0ff */
        /* <DEDUP_REMOVED lines=8> */
.L_x_10:
[----:B-1----:R-:W-:Y:S01]  /*0d80*/  SHF.R.U64 R4, R4, R15, R5 ;  /* 0x0000000f04047219 */ /* 0x002fe20000001205 */
[----:B0-----:R-:W-:Y:S01]  /*0d90*/  VIADD R5, R24, 0xffffffff ;  /* 0xffffffff18057836 */ /* 0x001fe20000000000 */
[----:B------:R-:W-:Y:S02]  /*0da0*/  SHF.L.U32 R3, R23, R26, RZ ;  /* 0x0000001a17037219 */ /* 0x000fe400000006ff */
[----:B------:R-:W-:Y:S01]  /*0db0*/  LOP3.LUT R12, R27, R12, RZ, 0xc0, !PT ;  /* 0x0000000c1b0c7212 */ /* 0x000fe200078ec0ff */
[----:B------:R-:W-:Y:S01]  /*0dc0*/  IMAD.MOV R8, RZ, RZ, -R4 ;  /* 0x000000ffff087224 */ /* 0x000fe200078e0a04 */
[----:B------:R-:W-:-:S03]  /*0dd0*/  SEL R7, R7, R22, !P1 ;  /* 0x0000001607077207 */ /* 0x000fc60004800000 */
[----:B------:R-:W-:Y:S01]  /*0de0*/  IMAD R12, R3, R4, R12 ;  /* 0x00000004030c7224 */ /* 0x000fe200078e020c */
[----:B------:R-:W-:Y:S01]  /*0df0*/  LOP3.LUT R4, R14, R5, RZ, 0xc0, !PT ;  /* 0x000000050e047212 */ /* 0x000fe200078ec0ff */
[----:B--2---:R-:W-:Y:S02]  /*0e00*/  IMAD R3, R8, R21, R20 ;  /* 0x0000001508037224 */ /* 0x004fe400078e0214 */
[----:B---3--:R-:W-:Y:S02]  /*0e10*/  IMAD R7, R12, R25, R7 ;  /* 0x000000190c077224 */ /* 0x008fe400078e0207 */
[----:B------:R-:W-:Y:S02]  /*0e20*/  IMAD.MOV.U32 R5, RZ, RZ, 0x1 ;  /* 0x00000001ff057424 */ /* 0x000fe400078e00ff */
[----:B------:R-:W-:-:S03]  /*0e30*/  IMAD R4, R3, R24, R4 ;  /* 0x0000001803047224 */ /* 0x000fc600078e0204 */
[----:B------:R-:W-:Y:S02]  /*0e40*/  PRMT R3, R5, 0x7610, R3 ;  /* 0x0000761005037816 */ /* 0x000fe40000000003 */
[----:B------:R-:W-:Y:S02]  /*0e50*/  SEL R70, R4, R7, !P1 ;  /* 0x0000000704467207 */ /* 0x000fe40004800000 */
[----:B------:R-:W-:-:S07]  /*0e60*/  SEL R71, R7, R4, !P1 ;  /* 0x0000000407477207 */ /* 0x000fce0004800000 */
.L_x_8:
[----:B------:R-:W-:-:S08]  /*0e70*/  NOP ;  /* 0x0000000000007918 */ /* 0x000fd00000000000 */
[----:B------:R-:W0:Y:S02]  /*0e80*/  USETMAXREG.TRY_ALLOC.CTAPOOL UP0, 0xe8 ;  /* 0x000000e8000079c8 */ /* 0x000e240008000600 */
[----:B0-----:R-:W-:-:S13]  /*0e90*/  PLOP3.LUT P0, PT, PT, PT, UP0, 0x80, 0x0 ;  /* 0x000000000000781c */ /* 0x001fda0003f0f008 */
[----:B------:R-:W-:Y:S05]  /*0ea0*/  @!P0 BRA `(.L_x_8) ;  /* 0xfffffffc00f08947 */ /* 0x000fea000383ffff */
[----:B------:R-:W-:Y:S01]  /*0eb0*/  ULDC.64 UR4, c[0x0][0x598] ;  /* 0x0001660000047ab9 */ /* 0x000fe20000000a00 */
[----:B------:R-:W-:Y:S01]  /*0ec0*/  ULDC.64 UR36, c[0x0][0x208] ;  /* 0x0000820000247ab9 */ /* 0x000fe20000000a00 */
[----:B------:R-:W-:-:S04]  /*0ed0*/  ISETP.NE.U32.AND P0, PT, RZ, UR4, PT ;  /* 0x00000004ff007c0c */ /* 0x000fc8000bf05070 */
[----:B------:R-:W-:-:S13]  /*0ee0*/  ISETP.NE.AND.EX P0, PT, RZ, UR5, PT, P0 ;  /* 0x00000005ff007c0c */ /* 0x000fda000bf05300 */
[----:B------:R-:W-:Y:S05]  /*0ef0*/  @!P0 BRA `(.L_x_11) ;  /* 0x00000000001c8947 */ /* 0x000fea0003800000 */
[----:B------:R-:W0:Y:S02]  /*0f00*/  LDC.64 R4, c[0x0][0x598] ;  /* 0x00016600ff047b82 */ /* 0x000e240000000a00 */
[----:B0-----:R-:W2:Y:S02]  /*0f10*/  LDG.E.64 R4, desc[UR36][R4.64] ;  /* 0x0000002404047981 */ /* 0x001ea4000c1e1b00 */
[----:B--2---:R-:W-:-:S04]  /*0f20*/  ISETP.NE.U32.AND P0, PT, R4, RZ, PT ;  /* 0x000000ff0400720c */ /* 0x004fc80003f05070 */
[----:B------:R-:W-:-:S13]  /*0f30*/  ISETP.NE.AND.EX P0, PT, R5, RZ, PT, P0 ;  /* 0x000000ff0500720c */ /* 0x000fda0003f05300 */
[----:B------:R-:W-:Y:S05]  /*0f40*/  @!P0 BRA `(.L_x_11) ;  /* 0x0000000000088947 */ /* 0x000fea0003800000 */
[----:B------:R0:W5:Y:S01]  /*0f50*/  LD.E R56, desc[UR36][R4.64] ;  /* 0x0000002404387980 */ /* 0x000162000c101900 */
[----:B------:R-:W-:Y:S05]  /*0f60*/  BRA `(.L_x_12) ;  /* 0x0000000000247947 */ /* 0x000fea0003800000 */
.L_x_11:
[----:B------:R-:W-:Y:S02]  /*0f70*/  ULDC.64 UR4, c[0x0][0x588] ;  /* 0x0001620000047ab9 */ /* 0x000fe40000000a00 */
[----:B------:R-:W-:-:S04]  /*0f80*/  ISETP.NE.U32.AND P0, PT, RZ, UR4, PT ;  /* 0x00000004ff007c0c */ /* 0x000fc8000bf05070 */
[----:B------:R-:W-:-:S13]  /*0f90*/  ISETP.NE.AND.EX P0, PT, RZ, UR5, PT, P0 ;  /* 0x00000005ff007c0c */ /* 0x000fda000bf05300 */
[----:B------:R-:W-:Y:S05]  /*0fa0*/  @!P0 BRA `(.L_x_13) ;  /* 0x00000000000c8947 */ /* 0x000fea0003800000 */
[----:B------:R-:W0:Y:S02]  /*0fb0*/  LDC.64 R56, c[0x0][0x588] ;  /* 0x00016200ff387b82 */ /* 0x000e240000000a00 */
[----:B0-----:R1:W5:Y:S01]  /*0fc0*/  LDG.E R56, desc[UR36][R56.64] ;  /* 0x0000002438387981 */ /* 0x001362000c1e1900 */
[----:B------:R-:W-:Y:S05]  /*0fd0*/  BRA `(.L_x_12) ;  /* 0x0000000000087947 */ /* 0x000fea0003800000 */
.L_x_13:
[----:B------:R-:W-:Y:S02]  /*0fe0*/  ULDC UR4, c[0x0][0x580] ;  /* 0x0001600000047ab9 */ /* 0x000fe40000000800 */
[----:B------:R-:W-:-:S07]  /*0ff0*/  IMAD.U32 R56, RZ, RZ, UR4 ;  /* 0x00000004ff387e24 */ /* 0x000fce000f8e00ff */
.L_x_12:
[----:B------:R-:W-:Y:S02]  /*1000*/  ULDC.64 UR4, c[0x0][0x5a0] ;  /* 0x0001680000047ab9 */ /* 0x000fe40000000a00 */
[----:B------:R-:W-:-:S04]  /*1010*/  ISETP.NE.U32.AND P0, PT, RZ, UR4, PT ;  /* 0x00000004ff007c0c */ /* 0x000fc8000bf05070 */
[----:B------:R-:W-:-:S13]  /*1020*/  ISETP.NE.AND.EX P0, PT, RZ, UR5, PT, P0 ;  /* 0x00000005ff007c0c */ /* 0x000fda000bf05300 */
[----:B------:R-:W-:Y:S05]  /*1030*/  @!P0 BRA `(.L_x_14) ;  /* 0x00000000001c8947 */ /* 0x000fea0003800000 */
[----:B0-----:R-:W0:Y:S02]  /*1040*/  LDC.64 R4, c[0x0][0x5a0] ;  /* 0x00016800ff047b82 */ /* 0x001e240000000a00 */
[----:B0-----:R-:W2:Y:S02]  /*1050*/  LDG.E.64 R4, desc[UR36][R4.64] ;  /* 0x0000002404047981 */ /* 0x001ea4000c1e1b00 */
[----:B--2---:R-:W-:-:S04]  /*1060*/  ISETP.NE.U32.AND P0, PT, R4, RZ, PT ;  /* 0x000000ff0400720c */ /* 0x004fc80003f05070 */
[----:B------:R-:W-:-:S13]  /*1070*/  ISETP.NE.AND.EX P0, PT, R5, RZ, PT, P0 ;  /* 0x000000ff0500720c */ /* 0x000fda0003f05300 */
[----:B------:R-:W-:Y:S05]  /*1080*/  @!P0 BRA `(.L_x_14) ;  /* 0x0000000000088947 */ /* 0x000fea0003800000 */
[----:B-1----:R0:W5:Y:S01]  /*1090*/  LD.E R57, desc[UR36][R4.64] ;  /* 0x0000002404397980 */ /* 0x002162000c101900 */
[----:B------:R-:W-:Y:S05]  /*10a0*/  BRA `(.L_x_15) ;  /* 0x0000000000247947 */ /* 0x000fea0003800000 */
.L_x_14:
[----:B------:R-:W-:Y:S02]  /*10b0*/  ULDC.64 UR4, c[0x0][0x590] ;  /* 0x0001640000047ab9 */ /* 0x000fe40000000a00 */
[----:B------:R-:W-:-:S04]  /*10c0*/  ISETP.NE.U32.AND P0, PT, RZ, UR4, PT ;  /* 0x00000004ff007c0c */ /* 0x000fc8000bf05070 */
[----:B------:R-:W-:-:S13]  /*10d0*/  ISETP.NE.AND.EX P0, PT, RZ, UR5, PT, P0 ;  /* 0x00000005ff007c0c */ /* 0x000fda000bf05300 */
[----:B------:R-:W-:Y:S05]  /*10e0*/  @!P0 BRA `(.L_x_16) ;  /* 0x00000000000c8947 */ /* 0x000fea0003800000 */
[----:B0-----:R-:W1:Y:S02]  /*10f0*/  LDC.64 R4, c[0x0][0x590] ;  /* 0x00016400ff047b82 */ /* 0x001e640000000a00 */
[----:B-1----:R1:W5:Y:S01]  /*1100*/  LDG.E R57, desc[UR36][R4.64] ;  /* 0x0000002404397981 */ /* 0x002362000c1e1900 */
[----:B------:R-:W-:Y:S05]  /*1110*/  BRA `(.L_x_15) ;  /* 0x0000000000087947 */ /* 0x000fea0003800000 */
.L_x_16:
[----:B------:R-:W-:Y:S02]  /*1120*/  ULDC UR4, c[0x0][0x584] ;  /* 0x0001610000047ab9 */ /* 0x000fe40000000800 */
[----:B-1----:R-:W-:-:S07]  /*1130*/  IMAD.U32 R57, RZ, RZ, UR4 ;  /* 0x00000004ff397e24 */ /* 0x002fce000f8e00ff */
.L_x_15:
[----:B------:R-:W-:-:S13]  /*1140*/  LOP3.LUT P0, RZ, R3, 0xff, RZ, 0xc0, !PT ;  /* 0x000000ff03ff7812 */ /* 0x000fda000780c0ff */
[----:B------:R-:W-:Y:S05]  /*1150*/  @!P0 EXIT ;  /* 0x000000000000894d */ /* 0x000fea0003800000 */
[----:B------:R-:W2:Y:S01]  /*1160*/  LDC R60, c[0x0][0x658] ;  /* 0x00019600ff3c7b82 */ /* 0x000ea20000000800 */
[----:B------:R-:W-:Y:S01]  /*1170*/  ULDC.64 UR6, c[0x0][0x288] ;  /* 0x0000a20000067ab9 */ /* 0x000fe20000000a00 */
[----:B------:R-:W-:Y:S01]  /*1180*/  LOP3.LUT R6, R6, 0x1, RZ, 0xc0, !PT ;  /* 0x0000000106067812 */ /* 0x000fe200078ec0ff */
[----:B------:R-:W-:Y:S01]  /*1190*/  UIADD3 UR4, UR7, 0x7f, URZ ;  /* 0x0000007f07047890 */ /* 0x000fe2000fffe03f */
[----:B------:R-:W-:Y:S01]  /*11a0*/  SHF.R.U32.HI R3, RZ, 0x2, R62 ;  /* 0x00000002ff037819 */ /* 0x000fe2000001163e */
[----:B01----:R-:W-:Y:S01]  /*11b0*/  IMAD.MOV.U32 R5, RZ, RZ, -0x1 ;  /* 0xffffffffff057424 */ /* 0x003fe200078e00ff */
[----:B------:R-:W-:Y:S01]  /*11c0*/  SHF.R.U32.HI R0, RZ, 0x1, R0 ;  /* 0x00000001ff007819 */ /* 0x000fe20000011600 */
[----:B------:R-:W-:Y:S01]  /*11d0*/  USHF.R.S32.HI UR5, URZ, 0x1f, UR4 ;  /* 0x0000001f3f057899 */ /* 0x000fe20008011404 */
[----:B------:R-:W0:Y:S01]  /*11e0*/  LDC.64 R58, c[0x0][0x5c8] ;  /* 0x00017200ff3a7b82 */ /* 0x000e220000000a00 */
[----:B------:R-:W-:Y:S01]  /*11f0*/  IMAD.SHL.U32 R22, R6, 0x40, RZ ;  /* 0x0000004006167824 */ /* 0x000fe200078e00ff */
[----:B------:R-:W-:Y:S01]  /*1200*/  LOP3.LUT R3, R3, 0x7, RZ, 0xc0, !PT ;  /* 0x0000000703037812 */ /* 0x000fe200078ec0ff */
[----:B------:R-:W-:Y:S01]  /*1210*/  ULEA.HI UR5, UR5, UR4, URZ, 0x7 ;  /* 0x0000000405057291 */ /* 0x000fe2000f8f383f */
[----:B------:R-:W-:Y:S01]  /*1220*/  LOP3.LUT R0, R0, 0x30, RZ, 0xc0, !PT ;  /* 0x0000003000007812 */ /* 0x000fe200078ec0ff */
[----:B------:R-:W-:Y:S01]  /*1230*/  IMAD.MOV.U32 R7, RZ, RZ, 0x1 ;  /* 0x00000001ff077424 */ /* 0x000fe200078e00ff */
[--C-:B------:R-:W-:Y:S01]  /*1240*/  LOP3.LUT R22, R22, 0x40, R3.reuse, 0xe2, !PT ;  /* 0x0000004016167812 */ /* 0x100fe200078ee203 */
[----:B------:R-:W-:Y:S01]  /*1250*/  USHF.R.S32.HI UR43, URZ, 0x7, UR5 ;  /* 0x000000073f2b7899 */ /* 0x000fe20008011405 */
[----:B------:R-:W1:Y:S01]  /*1260*/  LDC R64, c[0x0][0x600] ;  /* 0x00018000ff407b82 */ /* 0x000e620000000800 */
[----:B------:R-:W-:Y:S01]  /*1270*/  IADD3 R3, RZ, -R0, -R3 ;  /* 0x80000000ff037210 */ /* 0x000fe20007ffe803 */
[----:B------:R-:W-:Y:S01]  /*1280*/  IMAD.U32 R4, RZ, RZ, UR6 ;  /* 0x00000006ff047e24 */ /* 0x000fe2000f8e00ff */
[C---:B------:R-:W-:Y:S01]  /*1290*/  LOP3.LUT R61, R62.reuse, 0x3, RZ, 0xc0, !PT ;  /* 0x000000033e3d7812 */ /* 0x040fe200078ec0ff */
[----:B------:R-:W-:Y:S01]  /*12a0*/  UISETP.LT.AND UP0, UPT, UR43, 0x1, UPT ;  /* 0x000000012b00788c */ /* 0x000fe2000bf01270 */
[----:B------:R-:W-:Y:S01]  /*12b0*/  LOP3.LUT R63, R62, 0x80, RZ, 0xc0, !PT ;  /* 0x000000803e3f7812 */ /* 0x000fe200078ec0ff */
[----:B------:R-:W-:Y:S01]  /*12c0*/  IMAD R3, R6, -0x40, R3 ;  /* 0xffffffc006037824 */ /* 0x000fe200078e0203 */
[----:B------:R-:W-:Y:S01]  /*12d0*/  ULDC UR4, c[0x0][0x284] ;  /* 0x0000a10000047ab9 */ /* 0x000fe20000000800 */
[----:B--2---:R-:W-:Y:S01]  /*12e0*/  SHF.L.U32 R5, R5, R60, RZ ;  /* 0x0000003c05057219 */ /* 0x004fe200000006ff */
[----:B------:R-:W-:Y:S01]  /*12f0*/  USEL UR44, UR43, 0x1, UP0 ;  /* 0x000000012b2c7887 */ /* 0x000fe20008000000 */
[----:B------:R-:W-:Y:S01]  /*1300*/  IMAD R61, R61, -0x2, R4 ;  /* 0xfffffffe3d3d7824 */ /* 0x000fe200078e0204 */
[----:B------:R-:W-:Y:S01]  /*1310*/  LOP3.LUT R22, R22, R0, RZ, 0xfc, !PT ;  /* 0x0000000016167212 */ /* 0x000fe200078efcff */
[----:B------:R-:W-:Y:S01]  /*1320*/  IMAD.SHL.U32 R62, R62, 0x2, RZ ;  /* 0x000000023e3e7824 */ /* 0x000fe200078e00ff */
[----:B------:R-:W-:Y:S01]  /*1330*/  SHF.L.U32 R60, R7, R60, RZ ;  /* 0x0000003c073c7219 */ /* 0x000fe200000006ff */
[----:B------:R-:W-:Y:S01]  /*1340*/  VIADD R66, R3, UR4 ;  /* 0x0000000403427c36 */ /* 0x000fe20008000000 */
[----:B------:R-:W-:Y:S01]  /*1350*/  LOP3.LUT R69, R18, 0x1, RZ, 0xfc, !PT ;  /* 0x0000000112457812 */ /* 0x000fe200078efcff */
[----:B------:R-:W-:Y:S01]  /*1360*/  IMAD.MOV.U32 R23, RZ, RZ, RZ ;  /* 0x000000ffff177224 */ /* 0x000fe200078e00ff */
[C---:B0-----:R-:W-:Y:S01]  /*1370*/  SHF.L.U64.HI R59, R58.reuse, 0x3, R59 ;  /* 0x000000033a3b7819 */ /* 0x041fe2000001023b */
[----:B------:R-:W-:Y:S01]  /*1380*/  IMAD.SHL.U32 R58, R58, 0x8, RZ ;  /* 0x000000083a3a7824 */ /* 0x000fe200078e00ff */
[----:B------:R-:W-:Y:S01]  /*1390*/  SHF.R.U32.HI R63, RZ, 0x7, R63 ;  /* 0x00000007ff3f7819 */ /* 0x000fe2000001163f */
[----:B------:R-:W-:Y:S01]  /*13a0*/  UIADD3 UR44, UR43, -UR44, URZ ;  /* 0x8000002c2b2c7290 */ /* 0x000fe2000fffe03f */
[----:B------:R-:W-:Y:S01]  /*13b0*/  LOP3.LUT R65, RZ, R5, RZ, 0x33, !PT ;  /* 0x00000005ff417212 */ /* 0x000fe200078e33ff */
[----:B------:R-:W-:Y:S01]  /*13c0*/  UMOV UR40, URZ ;  /* 0x0000003f00287c82 */ /* 0x000fe20008000000 */
[----:B------:R-:W-:Y:S01]  /*13d0*/  UMOV UR42, URZ ;  /* 0x0000003f002a7c82 */ /* 0x000fe20008000000 */
[----:B-1----:R-:W-:-:S08]  /*13e0*/  VIADD R64, R64, 0xffffffff ;  /* 0xffffffff40407836 */ /* 0x002fd00000000000 */
.L_x_98:
[----:B0-----:R-:W0:Y:S01]  /*13f0*/  SHFL.IDX PT, R0, R63, RZ, 0x1f ;  /* 0x00001fff3f007589 */ /* 0x001e2200000e0000 */
[----:B-1----:R-:W1:Y:S01]  /*1400*/  S2UR UR7, SR_CgaCtaId ;  /* 0x00000000000779c3 */ /* 0x002e620000008800 */
[----:B------:R-:W-:Y:S01]  /*1410*/  UMOV UR6, 0x400 ;  /* 0x0000040000067882 */ /* 0x000fe20000000000 */
[----:B0-----:R-:W-:Y:S01]  /*1420*/  R2UR UR4, R0 ;  /* 0x00000000000472ca */ /* 0x001fe200000e0000 */
[----:B-1----:R-:W-:-:S12]  /*1430*/  ULEA UR6, UR7, UR6, 0x18 ;  /* 0x0000000607067291 */ /* 0x002fd8000f8ec03f */
[----:B------:R-:W-:-:S04]  /*1440*/  ULEA.HI UR5, UR4, UR4, URZ, 0x1 ;  /* 0x0000000404057291 */ /* 0x000fc8000f8f083f */
[----:B------:R-:W-:-:S04]  /*1450*/  ULOP3.LUT UR5, UR5, 0x7fffe, URZ, 0xc0, !UPT ;  /* 0x0007fffe05057892 */ /* 0x000fc8000f8ec03f */
[----:B------:R-:W-:-:S03]  /*1460*/  UIADD3 UR5, UR4, -UR5, URZ ;  /* 0x8000000504057290 */ /* 0x000fc6000fffe03f */
[----:B------:R-:W-:Y:S01]  /*1470*/  ULDC UR4, c[0x0][0x28c] ;  /* 0x0000a30000047ab9 */ /* 0x000fe20000000800 */
[----:B------:R-:W-:Y:S01]  /*1480*/  ULEA UR5, UR5, UR6, 0xd ;  /* 0x0000000605057291 */ /* 0x000fe2000f8e683f */
[----:B------:R-:W-:-:S03]  /*1490*/  ISETP.LT.AND P0, PT, RZ, UR4, PT ;  /* 0x00000004ff007c0c */ /* 0x000fc6000bf01270 */
[----:B------:R-:W-:-:S04]  /*14a0*/  UIADD3 UR5, UR5, 0x100, URZ ;  /* 0x0000010005057890 */ /* 0x000fc8000fffe03f */
[----:B------:R-:W-:-:S04]  /*14b0*/  USHF.R.U32.HI UR5, URZ, 0x4, UR5 ;  /* 0x000000043f057899 */ /* 0x000fc80008011605 */
[----:B------:R-:W-:-:S04]  /*14c0*/  ULOP3.LUT UR5, UR5, 0x3fff, URZ, 0xc0, !UPT ;  /* 0x00003fff05057892 */ /* 0x000fc8000f8ec03f */
[----:B------:R-:W-:Y:S01]  /*14d0*/  ULOP3.LUT UR45, UR5, 0x10000, URZ, 0xfc, !UPT ;  /* 0x00010000052d7892 */ /* 0x000fe2000f8efc3f */
[----:B--2345:R-:W-:Y:S11]  /*14e0*/  @P0 BRA `(.L_x_17) ;  /* 0x0000000000400947 */ /* 0x03cff60003800000 */
[----:B------:R-:W-:Y:S01]  /*14f0*/  MOV R0, 0x0 ;  /* 0x0000000000007802 */ /* 0x000fe20000000f00 */
[----:B------:R-:W-:Y:S01]  /*1500*/  ULDC.64 UR4, c[0x4][0x68] ;  /* 0x01001a0000047ab9 */ /* 0x000fe20000000a00 */
[----:B------:R-:W-:Y:S01]  /*1510*/  ULDC.64 UR6, c[0x4][0x8] ;  /* 0x0100020000067ab9 */ /* 0x000fe20000000a00 */
[----:B------:R-:W-:Y:S01]  /*1520*/  IMAD.U32 R4, RZ, RZ, UR4 ;  /* 0x00000004ff047e24 */ /* 0x000fe2000f8e00ff */
[----:B------:R0:W1:Y:S01]  /*1530*/  LDC.64 R14, c[0x4][R0] ;  /* 0x01000000000e7b82 */ /* 0x0000620000000a00 */
[----:B------:R-:W-:Y:S01]  /*1540*/  IMAD.U32 R5, RZ, RZ, UR5 ;  /* 0x00000005ff057e24 */ /* 0x000fe2000f8e00ff */
[----:B------:R-:W-:Y:S01]  /*1550*/  ULDC.64 UR4, c[0x4][0x70] ;  /* 0x01001c0000047ab9 */ /* 0x000fe20000000a00 */
[----:B------:R-:W-:Y:S02]  /*1560*/  IMAD.U32 R10, RZ, RZ, UR6 ;  /* 0x00000006ff0a7e24 */ /* 0x000fe4000f8e00ff */
[----:B------:R-:W-:Y:S02]  /*1570*/  IMAD.U32 R6, RZ, RZ, UR4 ;  /* 0x00000004ff067e24 */ /* 0x000fe4000f8e00ff */
[----:B------:R-:W-:-:S02]  /*1580*/  IMAD.U32 R7, RZ, RZ, UR5 ;  /* 0x00000005ff077e24 */ /* 0x000fc4000f8e00ff */
[----:B------:R-:W-:Y:S02]  /*1590*/  IMAD.U32 R11, RZ, RZ, UR7 ;  /* 0x00000007ff0b7e24 */ /* 0x000fe4000f8e00ff */
[----:B------:R-:W-:Y:S02]  /*15a0*/  IMAD.MOV.U32 R8, RZ, RZ, 0x1e1 ;  /* 0x000001e1ff087424 */ /* 0x000fe400078e00ff */
[----:B------:R-:W-:Y:S02]  /*15b0*/  IMAD.MOV.U32 R12, RZ, RZ, 0x1 ;  /* 0x00000001ff0c7424 */ /* 0x000fe400078e00ff */
[----:B0-----:R-:W-:-:S07]  /*15c0*/  IMAD.MOV.U32 R13, RZ, RZ, RZ ;  /* 0x000000ffff0d7224 */ /* 0x001fce00078e00ff */
[----:B------:R-:W-:-:S07]  /*15d0*/  LEPC R20, `(.L_x_17) ;  /* 0x000000001014794e */ /* 0x000fce0000000000 */
[----:B-1---5:R-:W-:Y:S05]  /*15e0*/  CALL.ABS.NOINC R14 ;  /* 0x000000000e007343 */ /* 0x022fea0003c00000 */
.L_x_17:
[----:B------:R-:W-:-:S13]  /*15f0*/  ISETP.NE.AND P0, PT, R69, 0x3, PT ;  /* 0x000000034500780c */ /* 0x000fda0003f05270 */
[----:B------:R-:W-:Y:S05]  /*1600*/  @!P0 BRA `(.L_x_18) ;  /* 0x0000000000048947 */ /* 0x000fea0003800000 */
[----:B------:R-:W-:Y:S01]  /*1610*/  BPT.TRAP 0x1 ;  /* 0x000000040000795c */ /* 0x000fe20000300000 */
.L_x_18:
[----:B------:R-:W0:Y:S01]  /*1620*/  S2UR UR5, SR_CgaCtaId ;  /* 0x00000000000579c3 */ /* 0x000e220000008800 */
[----:B------:R-:W-:Y:S01]  /*1630*/  UMOV UR4, 0x400 ;  /* 0x0000040000047882 */ /* 0x000fe20000000000 */
[----:B------:R-:W-:Y:S02]  /*1640*/  IMAD.U32 R0, RZ, RZ, UR40 ;  /* 0x00000028ff007e24 */ /* 0x000fe4000f8e00ff */
[----:B------:R-:W-:-:S03]  /*1650*/  IMAD.U32 R3, RZ, RZ, UR42 ;  /* 0x0000002aff037e24 */ /* 0x000fc6000f8e00ff */
[----:B------:R-:W-:Y:S01]  /*1660*/  SHF.L.U32 R0, R0, 0x1f, RZ ;  /* 0x0000001f00007819 */ /* 0x000fe200000006ff */
[----:B0-----:R-:W-:-:S06]  /*1670*/  ULEA UR4, UR5, UR4, 0x18 ;  /* 0x0000000405047291 */ /* 0x001fcc000f8ec03f */
[----:B------:R-:W-:-:S04]  /*1680*/  IMAD.U32 R6, RZ, RZ, UR4 ;  /* 0x00000004ff067e24 */ /* 0x000fc8000f8e00ff */
[----:B------:R-:W-:-:S04]  /*1690*/  IMAD R3, R3, 0x8, R6 ;  /* 0x0000000803037824 */ /* 0x000fc800078e0206 */
[----:B------:R0:W1:Y:S01]  /*16a0*/  SYNCS.PHASECHK.TRANS64.TRYWAIT P1, [R3+URZ], R0 ;  /* 0x00000000030075a7 */ /* 0x000062000802017f */
[----:B------:R-:W-:Y:S05]  /*16b0*/  @!P0 BRA `(.L_x_19) ;  /* 0x0000000000048947 */ /* 0x000fea0003800000 */
[----:B------:R-:W-:Y:S01]  /*16c0*/  BPT.TRAP 0x1 ;  /* 0x000000040000795c */ /* 0x000fe20000300000 */
.L_x_19:
[----:B------:R-:W-:-:S05]  /*16d0*/  IMAD.U32 R4, RZ, RZ, UR44 ;  /* 0x0000002cff047e24 */ /* 0x000fca000f8e00ff */
[----:B------:R-:W-:Y:S01]  /*16e0*/  ISETP.GE.AND P2, PT, R4, 0x1, PT ;  /* 0x000000010400780c */ /* 0x000fe20003f46270 */
[----:B-1----:R-:W-:-:S12]  /*16f0*/  @P1 BRA `(.L_x_20) ;  /* 0x0000000000081947 */ /* 0x002fd80003800000 */
[----:B------:R-:W1:Y:S02]  /*1700*/  SYNCS.PHASECHK.TRANS64.TRYWAIT P1, [R3+URZ], R0 ;  /* 0x00000000030075a7 */ /* 0x000e64000802017f */
[----:B-1----:R-:W-:Y:S05]  /*1710*/  @!P1 BRA `(.L_x_21) ;  /* 0x0000004800cc9947 */ /* 0x002fea0003800000 */
.L_x_20:
[----:B------:R-:W-:Y:S05]  /*1720*/  WARPSYNC.ALL ;  /* 0x0000000000007948 */ /* 0x000fea0003800000 */
[----:B------:R-:W-:Y:S01]  /*1730*/  R2UR UR4, R6 ;  /* 0x00000000060472ca */ /* 0x000fe200000e0000 */
[----:B------:R-:W-:Y:S01]  /*1740*/  ULEA UR5, UR42, UR45, 0xb ;  /* 0x0000002d2a057291 */ /* 0x000fe2000f8e583f */
[----:B------:R-:W-:Y:S01]  /*1750*/  WARPGROUP.ARRIVE ;  /* 0x00000000000079c5 */ /* 0x000fe20000000000 */
[----:B------:R-:W-:Y:S01]  /*1760*/  UMOV UR9, 0x40000040 ;  /* 0x4000004000097882 */ /* 0x000fe20000000000 */
[----:B------:R-:W-:-:S04]  /*1770*/  UMOV UR11, 0x40000040 ;  /* 0x40000040000b7882 */ /* 0x000fc80000000000 */
[----:B------:R-:W-:-:S05]  /*1780*/  UMOV UR8, UR5 ;  /* 0x0000000500087c82 */ /* 0x000fca0008000000 */
[----:B------:R-:W-:-:S04]  /*1790*/  UIADD3 UR4, UR4, 0x18100, URZ ;  /* 0x0001810004047890 */ /* 0x000fc8000fffe03f */
[----:B------:R-:W-:-:S04]  /*17a0*/  USHF.R.U32.HI UR4, URZ, 0x4, UR4 ;  /* 0x000000043f047899 */ /* 0x000fc80008011604 */
[----:B------:R-:W-:-:S04]  /*17b0*/  ULOP3.LUT UR4, UR4, 0x3fff, URZ, 0xc0, !UPT ;  /* 0x00003fff04047892 */ /* 0x000fc8000f8ec03f */
[----:B------:R-:W-:-:S04]  /*17c0*/  ULOP3.LUT UR4, UR4, 0x10000, URZ, 0xfc, !UPT ;  /* 0x0001000004047892 */ /* 0x000fc8000f8efc3f */
[----:B------:R-:W-:-:S07]  /*17d0*/  ULEA UR6, UR42, UR4, 0xa ;  /* 0x000000042a067291 */ /* 0x000fce000f8e503f */
[----:B------:R-:W-:Y:S02]  /*17e0*/  UMOV UR10, UR6 ;  /* 0x00000006000a7c82 */ /* 0x000fe40008000000 */
[----:B------:R-:W-:Y:S01]  /*17f0*/  HGMMA.64x64x16.F32.BF16 R24, gdesc[UR8], RZ, !UPT, gsb0 ;  /* 0x00e00000081879f0 */ /* 0x000fe2000c0018ff */
[----:B------:R-:W-:Y:S02]  /*1800*/  UIADD3 UR8, UR5, 0x2, URZ ;  /* 0x0000000205087890 */ /* 0x000fe4000fffe03f */
[----:B------:R-:W-:Y:S01]  /*1810*/  UIADD3 UR10, UR6, 0x2, URZ ;  /* 0x00000002060a7890 */ /* 0x000fe2000fffe03f */
[----:B------:R-:W-:Y:S01]  /*1820*/  UMOV UR9, 0x40000040 ;  /* 0x4000004000097882 */ /* 0x000fe20000000000 */
[----:B------:R-:W-:Y:S01]  /*1830*/  UMOV UR11, 0x40000040 ;  /* 0x40000040000b7882 */ /* 0x000fe20000000000 */
[----:B------:R-:W-:Y:S02]  /*1840*/  WARPGROUP.DEPBAR.LE gsb0, 0x0 ;  /* 0x00008000000079c5 */ /* 0x000fe40000010000 */
[----:B------:R-:W-:-:S06]  /*1850*/  WARPGROUP.ARRIVE ;  /* 0x00000000000079c5 */ /* 0x000fcc0000000000 */
[----:B------:R-:W-:Y:S01]  /*1860*/  HGMMA.64x64x16.F32.BF16 R24, gdesc[UR8], R24, gsb0 ;  /* 0x00e00000081879f0 */ /* 0x000fe20008001818 */
        /* <DEDUP_REMOVED lines=41> */
[----:B------:R-:W-:Y:S03]  /*1b00*/  HGMMA.64x64x16.F32.BF16 R24, gdesc[UR8], R24, gsb0 ;  /* 0x00e00000081879f0 */ /* 0x000fe60008001818 */
[----:B------:R-:W-:Y:S02]  /*1b10*/  WARPGROUP.DEPBAR.LE gsb0, 0x0 ;  /* 0x00008000000079c5 */ /* 0x000fe40000010000 */
[----:B------:R-:W-:Y:S05]  /*1b20*/  @!P2 BRA `(.L_x_22) ;  /* 0x000000040098a947 */ /* 0x000fea0003800000 */
[----:B------:R-:W-:Y:S01]  /*1b30*/  UIADD3 UR5, UR42, 0x1, URZ ;  /* 0x000000012a057890 */ /* 0x000fe2000fffe03f */
[----:B01----:R-:W-:Y:S02]  /*1b40*/  IMAD.U32 R0, RZ, RZ, UR44 ;  /* 0x0000002cff007e24 */ /* 0x003fe4000f8e00ff */
[----:B------:R-:W-:Y:S01]  /*1b50*/  IMAD.U32 R3, RZ, RZ, UR42 ;  /* 0x0000002aff037e24 */ /* 0x000fe2000f8e00ff */
[----:B------:R-:W-:-:S04]  /*1b60*/  UISETP.NE.AND UP0, UPT, UR5, 0x3, UPT ;  /* 0x000000030500788c */ /* 0x000fc8000bf05270 */
[----:B------:R-:W-:Y:S02]  /*1b70*/  USEL UR6, URZ, 0x1, UP0 ;  /* 0x000000013f067887 */ /* 0x000fe40008000000 */
[----:B------:R-:W-:Y:S02]  /*1b80*/  USEL UR5, UR5, URZ, UP0 ;  /* 0x0000003f05057287 */ /* 0x000fe40008000000 */
[----:B------:R-:W-:-:S06]  /*1b90*/  ULOP3.LUT UR6, UR40, UR6, URZ, 0x3c, !UPT ;  /* 0x0000000628067292 */ /* 0x000fcc000f8e3c3f */
[----:B------:R-:W-:-:S07]  /*1ba0*/  IMAD.U32 R7, RZ, RZ, UR6 ;  /* 0x00000006ff077e24 */ /* 0x000fce000f8e00ff */
.L_x_29:
[----:B------:R-:W-:Y:S05]  /*1bb0*/  @!P0 BRA `(.L_x_23) ;  /* 0x0000000000048947 */ /* 0x000fea0003800000 */
[----:B------:R-:W-:Y:S01]  /*1bc0*/  BPT.TRAP 0x1 ;  /* 0x000000040000795c */ /* 0x000fe20000300000 */
.L_x_23:
[----:B------:R-:W0:Y:S01]  /*1bd0*/  S2UR UR7, SR_CgaCtaId ;  /* 0x00000000000779c3 */ /* 0x000e220000008800 */
[----:B------:R-:W-:Y:S01]  /*1be0*/  UMOV UR6, 0x400 ;  /* 0x0000040000067882 */ /* 0x000fe20000000000 */
[----:B------:R-:W-:Y:S01]  /*1bf0*/  IMAD.U32 R5, RZ, RZ, UR5 ;  /* 0x00000005ff057e24 */ /* 0x000fe2000f8e00ff */
[----:B------:R-:W-:Y:S01]  /*1c00*/  SHF.L.U32 R4, R7, 0x1f, RZ ;  /* 0x0000001f07047819 */ /* 0x000fe200000006ff */
[----:B0-----:R-:W-:-:S06]  /*1c10*/  ULEA UR6, UR7, UR6, 0x18 ;  /* 0x0000000607067291 */ /* 0x001fcc000f8ec03f */
[----:B------:R-:W-:-:S04]  /*1c20*/  IMAD.U32 R6, RZ, RZ, UR6 ;  /* 0x00000006ff067e24 */ /* 0x000fc8000f8e00ff */
[----:B------:R-:W-:-:S04]  /*1c30*/  IMAD R5, R5, 0x8, R6 ;  /* 0x0000000805057824 */ /* 0x000fc800078e0206 */
[----:B------:R0:W1:Y:S01]  /*1c40*/  SYNCS.PHASECHK.TRANS64.TRYWAIT P1, [R5+URZ], R4 ;  /* 0x00000004050075a7 */ /* 0x000062000802017f */
[----:B------:R-:W-:Y:S05]  /*1c50*/  @!P0 BRA `(.L_x_24) ;  /* 0x0000000000048947 */ /* 0x000fea0003800000 */
[----:B------:R-:W-:Y:S01]  /*1c60*/  BPT.TRAP 0x1 ;  /* 0x000000040000795c */ /* 0x000fe20000300000 */
.L_x_24:
[----:B-1----:R-:W-:Y:S05]  /*1c70*/  @P1 BRA `(.L_x_25) ;  /* 0x0000000000081947 */ /* 0x002fea0003800000 */
[----:B------:R-:W1:Y:S02]  /*1c80*/  SYNCS.PHASECHK.TRANS64.TRYWAIT P1, [R5+URZ], R4 ;  /* 0x00000004050075a7 */ /* 0x000e64000802017f */
[----:B-1----:R-:W-:Y:S05]  /*1c90*/  @!P1 BRA `(.L_x_26) ;  /* 0x0000004400809947 */ /* 0x002fea0003800000 */
.L_x_25:
[----:B------:R-:W-:Y:S01]  /*1ca0*/  ULEA UR6, UR5, UR45, 0xb ;  /* 0x0000002d05067291 */ /* 0x000fe2000f8e583f */
[----:B------:R-:W-:Y:S01]  /*1cb0*/  WARPGROUP.ARRIVE ;  /* 0x00000000000079c5 */ /* 0x000fe20000000000 */
[----:B------:R-:W-:Y:S01]  /*1cc0*/  ULEA UR7, UR5, UR4, 0xa ;  /* 0x0000000405077291 */ /* 0x000fe2000f8e503f */
[----:B------:R-:W-:Y:S01]  /*1cd0*/  UMOV UR9, 0x40000040 ;  /* 0x4000004000097882 */ /* 0x000fe20000000000 */
[----:B------:R-:W-:-:S03]  /*1ce0*/  UMOV UR11, 0x40000040 ;  /* 0x40000040000b7882 */ /* 0x000fc60000000000 */
[----:B------:R-:W-:Y:S02]  /*1cf0*/  UMOV UR8, UR6 ;  /* 0x0000000600087c82 */ /* 0x000fe40008000000 */
[----:B------:R-:W-:Y:S02]  /*1d00*/  UMOV UR10, UR7 ;  /* 0x00000007000a7c82 */ /* 0x000fe40008000000 */
[----:B------:R-:W-:Y:S01]  /*1d10*/  HGMMA.64x64x16.F32.BF16 R24, gdesc[UR8], R24, gsb0 ;  /* 0x00e00000081879f0 */ /* 0x000fe20008001818 */
[----:B------:R-:W-:Y:S02]  /*1d20*/  UIADD3 UR8, UR6, 0x2, URZ ;  /* 0x0000000206087890 */ /* 0x000fe4000fffe03f */
[----:B------:R-:W-:Y:S01]  /*1d30*/  UIADD3 UR10, UR7, 0x2, URZ ;  /* 0x00000002070a7890 */ /* 0x000fe2000fffe03f */
[----:B------:R-:W-:Y:S01]  /*1d40*/  UMOV UR9, 0x40000040 ;  /* 0x4000004000097882 */ /* 0x000fe20000000000 */
[----:B------:R-:W-:Y:S01]  /*1d50*/  UMOV UR11, 0x40000040 ;  /* 0x40000040000b7882 */ /* 0x000fe20000000000 */
[----:B------:R-:W-:-:S02]  /*1d60*/  WARPGROUP.DEPBAR.LE gsb0, 0x0 ;  /* 0x00008000000079c5 */ /* 0x000fc40000010000 */
        /* <DEDUP_REMOVED lines=46> */
[----:B------:R-:W-:Y:S01]  /*2050*/  BPT.TRAP 0x1 ;  /* 0x000000040000795c */ /* 0x000fe20000300000 */
.L_x_27:
[----:B------:R-:W-:-:S13]  /*2060*/  ISETP.NE.AND P1, PT, R68, RZ, PT ;  /* 0x000000ff4400720c */ /* 0x000fda0003f25270 */
[----:B01----:R-:W-:-:S04]  /*2070*/  @P1 IMAD R4, R3, 0x8, R6 ;  /* 0x0000000803041824 */ /* 0x003fc800078e0206 */
[----:B------:R-:W-:-:S05]  /*2080*/  @P1 VIADD R4, R4, 0x18 ;  /* 0x0000001804041836 */ /* 0x000fca0000000000 */
[----:B------:R-:W-:-:S04]  /*2090*/  @P1 PRMT R4, R19, 0x654, R4 ;  /* 0x0000065413041816 */ /* 0x000fc80000000004 */
[----:B------:R0:W-:Y:S01]  /*20a0*/  @P1 SYNCS.ARRIVE.TRANS64.RED.A1T0 RZ, [R4+URZ], RZ ;  /* 0x000000ff04ff19a7 */ /* 0x0001e2000810043f */
[----:B------:R-:W-:-:S13]  /*20b0*/  ISETP.GT.U32.AND P1, PT, R18, 0x1, PT ;  /* 0x000000011200780c */ /* 0x000fda0003f24070 */
[----:B0-----:R-:W-:Y:S05]  /*20c0*/  @P1 BRA `(.L_x_28) ;  /* 0x0000000000041947 */ /* 0x001fea0003800000 */
[----:B------:R-:W-:Y:S01]  /*20d0*/  BPT.TRAP 0x1 ;  /* 0x000000040000795c */ /* 0x000fe20000300000 */
.L_x_28:
[----:B------:R-:W-:Y:S01]  /*20e0*/  UIADD3 UR5, UR5, 0x1, URZ ;  /* 0x0000000105057890 */ /* 0x000fe2000fffe03f */
[C---:B------:R-:W-:Y:S01]  /*20f0*/  ISETP.GT.AND P2, PT, R0.reuse, 0x1, PT ;  /* 0x000000010000780c */ /* 0x040fe20003f44270 */
[----:B------:R-:W-:Y:S02]  /*2100*/  VIADD R3, R3, 0x1 ;  /* 0x0000000103037836 */ /* 0x000fe40000000000 */
[----:B------:R-:W-:Y:S01]  /*2110*/  UISETP.NE.AND UP0, UPT, UR5, 0x3, UPT ;  /* 0x000000030500788c */ /* 0x000fe2000bf05270 */
[----:B------:R-:W-:Y:S02]  /*2120*/  VIADD R0, R0, 0xffffffff ;  /* 0xffffffff00007836 */ /* 0x000fe40000000000 */
[C---:B------:R-:W-:Y:S01]  /*2130*/  ISETP.NE.AND P1, PT, R3.reuse, 0x3, PT ;  /* 0x000000030300780c */ /* 0x040fe20003f25270 */
[----:B------:R-:W-:Y:S02]  /*2140*/  USEL UR6, URZ, 0x1, UP0 ;  /* 0x000000013f067887 */ /* 0x000fe40008000000 */
[----:B------:R-:W-:Y:S01]  /*2150*/  USEL UR5, UR5, URZ, UP0 ;  /* 0x0000003f05057287 */ /* 0x000fe20008000000 */
[----:B------:R-:W-:-:S03]  /*2160*/  SEL R3, R3, RZ, P1 ;  /* 0x000000ff03037207 */ /* 0x000fc60000800000 */
[----:B------:R-:W-:Y:S01]  /*2170*/  LOP3.LUT R7, R7, UR6, RZ, 0x3c, !PT ;  /* 0x0000000607077c12 */ /* 0x000fe2000f8e3cff */
[----:B------:R-:W-:Y:S07]  /*2180*/  @P2 BRA `(.L_x_29) ;  /* 0xfffffff800882947 */ /* 0x000fee000383ffff */
.L_x_22:
[----:B01----:R-:W0:Y:S02]  /*2190*/  LDC R0, c[0x0][0x28c] ;  /* 0x0000a300ff007b82 */ /* 0x003e240000000800 */
[----:B0-----:R-:W-:-:S13]  /*21a0*/  ISETP.GE.AND P1, PT, R0, 0x1, PT ;  /* 0x000000010000780c */ /* 0x001fda0003f26270 */
[----:B------:R-:W-:Y:S05]  /*21b0*/  @!P1 BRA `(.L_x_30) ;  /* 0x0000000000449947 */ /* 0x000fea0003800000 */
[----:B------:R-:W-:Y:S05]  /*21c0*/  @!P0 BRA `(.L_x_31) ;  /* 0x0000000000048947 */ /* 0x000fea0003800000 */
[----:B------:R-:W-:Y:S01]  /*21d0*/  BPT.TRAP 0x1 ;  /* 0x000000040000795c */ /* 0x000fe20000300000 */
.L_x_31:
[----:B------:R-:W-:-:S13]  /*21e0*/  ISETP.NE.AND P0, PT, R68, RZ, PT ;  /* 0x000000ff4400720c */ /* 0x000fda0003f05270 */
[----:B------:R-:W-:-:S05]  /*21f0*/  VOTEU.ANY UP0, P0 ;  /* 0x00000000003f7886 */ /* 0x000fca0000000100 */
[----:B------:R-:W-:-:S06]  /*2200*/  @UP0 UIADD3 UR4, UR44, UR42, URZ ;  /* 0x0000002a2c040290 */ /* 0x000fcc000fffe03f */
[----:B------:R-:W-:Y:S02]  /*2210*/  IMAD.U32 R4, RZ, RZ, UR4 ;  /* 0x00000004ff047e24 */ /* 0x000fe4000f8e00ff */
[----:B------:R-:W-:Y:S02]  /*2220*/  IMAD.U32 R3, RZ, RZ, UR4 ;  /* 0x00000004ff037e24 */ /* 0x000fe4000f8e00ff */
[----:B------:R-:W-:-:S05]  /*2230*/  @P0 IMAD.WIDE.U32 R4, R4, -0x55555555, RZ ;  /* 0xaaaaaaab04040825 */ /* 0x000fca00078e00ff */
[----:B------:R-:W-:-:S05]  /*2240*/  @P0 SHF.R.U32.HI R0, RZ, 0x1, R5 ;  /* 0x00000001ff000819 */ /* 0x000fca0000011605 */
[----:B------:R-:W-:-:S04]  /*2250*/  @P0 IMAD R0, R0, -0x3, R3 ;  /* 0xfffffffd00000824 */ /* 0x000fc800078e0203 */
[----:B------:R-:W-:-:S04]  /*2260*/  @P0 IMAD R0, R0, 0x8, R6 ;  /* 0x0000000800000824 */ /* 0x000fc800078e0206 */
[----:B------:R-:W-:-:S05]  /*2270*/  @P0 VIADD R0, R0, 0x18 ;  /* 0x0000001800000836 */ /* 0x000fca0000000000 */
[----:B------:R-:W-:-:S04]  /*2280*/  @P0 PRMT R0, R19, 0x654, R0 ;  /* 0x0000065413000816 */ /* 0x000fc80000000000 */
[----:B------:R0:W-:Y:S01]  /*2290*/  @P0 SYNCS.ARRIVE.TRANS64.RED.A1T0 RZ, [R0+URZ], RZ ;  /* 0x000000ff00ff09a7 */ /* 0x0001e2000810043f */
[----:B------:R-:W-:-:S13]  /*22a0*/  ISETP.GT.U32.AND P0, PT, R18, 0x1, PT ;  /* 0x000000011200780c */ /* 0x000fda0003f04070 */
[----:B0-----:R-:W-:Y:S05]  /*22b0*/  @P0 BRA `(.L_x_30) ;  /* 0x0000000000040947 */ /* 0x001fea0003800000 */
[----:B------:R-:W-:Y:S01]  /*22c0*/  BPT.TRAP 0x1 ;  /* 0x000000040000795c */ /* 0x000fe20000300000 */
.L_x_30:
[----:B------:R-:W-:Y:S01]  /*22d0*/  IMAD.SHL.U32 R3, R70, 0x40, RZ ;  /* 0x0000004046037824 */ /* 0x000fe200078e00ff */
[----:B------:R-:W-:Y:S01]  /*22e0*/  UIADD3 UR42, UR43, UR42, URZ ;  /* 0x0000002a2b2a7290 */ /* 0x000fe2000fffe03f */
[----:B------:R-:W-:Y:S01]  /*22f0*/  SHF.R.S32.HI R13, RZ, 0x1f, R67 ;  /* 0x0000001fff0d7819 */ /* 0x000fe20000011443 */
[----:B------:R-:W-:Y:S01]  /*2300*/  UISETP.GE.U32.AND UP1, UPT, UR43, 0x3, UPT ;  /* 0x000000032b00788c */ /* 0x000fe2000bf26070 */
[----:B------:R-:W-:Y:S01]  /*2310*/  IMAD.SHL.U32 R7, R71, 0x80, RZ ;  /* 0x0000008047077824 */ /* 0x000fe200078e00ff */
[----:B------:R-:W-:Y:S01]  /*2320*/  ULDC UR7, c[0x0][0x288] ;  /* 0x0000a20000077ab9 */ /* 0x000fe20000000800 */
[C---:B------:R-:W-:Y:S01]  /*2330*/  LOP3.LUT R10, R3.reuse, 0x6, R62, 0xf8, !PT ;  /* 0x00000006030a7812 */ /* 0x040fe200078ef83e */
[----:B------:R-:W-:Y:S01]  /*2340*/  UISETP.GT.U32.AND UP0, UPT, UR42, 0x2, UPT ;  /* 0x000000022a00788c */ /* 0x000fe2000bf04070 */
[----:B------:R-:W-:Y:S01]  /*2350*/  ISETP.GE.AND P0, PT, R3, UR7, PT ;  /* 0x0000000703007c0c */ /* 0x000fe2000bf06270 */
[----:B------:R-:W-:Y:S01]  /*2360*/  ULDC.64 UR4, c[0x0][0x5d0] ;  /* 0x0001740000047ab9 */ /* 0x000fe20000000a00 */
[--C-:B------:R-:W-:Y:S01]  /*2370*/  SHF.R.S32.HI R11, RZ, 0x1f, R10.reuse ;  /* 0x0000001fff0b7819 */ /* 0x100fe2000001140a */
[----:B------:R-:W-:Y:S01]  /*2380*/  ULDC UR10, c[0x0][0x284] ;  /* 0x0000a100000a7ab9 */ /* 0x000fe20000000800 */
[----:B------:R-:W-:Y:S01]  /*2390*/  IMAD R0, R13, UR4, RZ ;  /* 0x000000040d007c24 */ /* 0x000fe2000f8e02ff */
[----:B------:R-:W-:Y:S01]  /*23a0*/  UISETP.LT.U32.AND UP0, UPT, UR43, 0x3, UP0 ;  /* 0x000000032b00788c */ /* 0x000fe20008701070 */
[----:B------:R-:W-:Y:S01]  /*23b0*/  ISETP.GE.OR P0, PT, R7, UR10, P0 ;  /* 0x0000000a07007c0c */ /* 0x000fe20008706670 */
[----:B------:R-:W-:Y:S01]  /*23c0*/  IMAD.WIDE.U32 R4, R67, UR4, R10 ;  /* 0x0000000443047c25 */ /* 0x000fe2000f8e000a */
[----:B------:R-:W-:Y:S01]  /*23d0*/  ULDC.64 UR8, c[0x0][0x5c8] ;  /* 0x0001720000087ab9 */ /* 0x000fe20000000a00 */
[----:B------:R-:W-:-:S02]  /*23e0*/  USEL UR6, URZ, 0x1, !UP0 ;  /* 0x000000013f067887 */ /* 0x000fc4000c000000 */
[----:B------:R-:W-:Y:S01]  /*23f0*/  IMAD R9, R67, UR5, R0 ;  /* 0x0000000543097c24 */ /* 0x000fe2000f8e0200 */
[----:B------:R-:W-:Y:S01]  /*2400*/  @UP1 UIMAD.WIDE.U32 UR4, UR42, -0x55555555, URZ ;  /* 0xaaaaaaab2a0418a5 */ /* 0x000fe2000f8e003f */
[----:B------:R-:W-:Y:S01]  /*2410*/  IMAD.WIDE R70, R71, 0x80, R22 ;  /* 0x0000008047467825 */ /* 0x000fe200078e0216 */
[----:B------:R-:W-:Y:S02]  /*2420*/  ULOP3.LUT UR40, UR40, UR6, URZ, 0x3c, !UPT ;  /* 0x0000000628287292 */ /* 0x000fe4000f8e3c3f */
[----:B------:R-:W-:Y:S01]  /*2430*/  @UP1 USHF.R.U32.HI UR4, URZ, 0x1, UR5 ;  /* 0x000000013f041899 */ /* 0x000fe20008011605 */
[----:B------:R-:W-:Y:S02]  /*2440*/  IMAD.IADD R5, R5, 0x1, R9 ;  /* 0x0000000105057824 */ /* 0x000fe400078e0209 */
[----:B------:R-:W-:Y:S01]  /*2450*/  IMAD R9, R71, UR8, RZ ;  /* 0x0000000847097c24 */ /* 0x000fe2000f8e02ff */
[----:B------:R-:W-:Y:S01]  /*2460*/  @UP1 ULOP3.LUT UR40, UR40, 0x1, UR4, 0x78, !UPT ;  /* 0x0000000128281892 */ /* 0x000fe2000f8e7804 */
[----:B------:R-:W-:-:S04]  /*2470*/  IMAD.WIDE.U32 R72, R70, UR8, R4 ;  /* 0x0000000846487c25 */ /* 0x000fc8000f8e0004 */
[----:B------:R-:W-:Y:S02]  /*2480*/  IMAD R9, R70, UR9, R9 ;  /* 0x0000000946097c24 */ /* 0x000fe4000f8e0209 */
[----:B------:R-:W-:Y:S01]  /*2490*/  IMAD.MOV.U32 R0, RZ, RZ, -0x1 ;  /* 0xffffffffff007424 */ /* 0x000fe200078e00ff */
[----:B------:R-:W-:Y:S06]  /*24a0*/  @P0 BRA `(.L_x_32) ;  /* 0x0000002000840947 */ /* 0x000fec0003800000 */
[----:B-----5:R-:W-:Y:S01]  /*24b0*/  FSETP.NEU.AND P1, PT, R57, RZ, PT ;  /* 0x000000ff3900720b */ /* 0x020fe20003f2d000 */
[----:B------:R-:W-:Y:S01]  /*24c0*/  IMAD.IADD R4, R61, 0x1, -R3 ;  /* 0x000000013d047824 */ /* 0x000fe200078e0a03 */
[----:B------:R-:W-:Y:S01]  /*24d0*/  BSSY B0, `(.L_x_32) ;  /* 0x000021e000007945 */ /* 0x000fe20003800000 */
[----:B------:R-:W-:Y:S02]  /*24e0*/  IMAD.IADD R3, R66, 0x1, -R7 ;  /* 0x0000000142037824 */ /* 0x000fe400078e0a07 */
[----:B------:R-:W-:Y:S01]  /*24f0*/  IMAD.IADD R83, R73, 0x1, R9 ;  /* 0x0000000149537824 */ /* 0x000fe200078e0209 */
[----:B------:R-:W-:-:S04]  /*2500*/  ISETP.GT.AND P0, PT, R4, RZ, PT ;  /* 0x000000ff0400720c */ /* 0x000fc80003f04270 */
[----:B------:R-:W-:-:S03]  /*2510*/  ISETP.GT.AND P3, PT, R3, RZ, P0 ;  /* 0x000000ff0300720c */ /* 0x000fc60000764270 */
[----:B------:R-:W-:Y:S10]  /*2520*/  @!P1 BRA `(.L_x_33) ;  /* 0x0000001400e89947 */ /* 0x000ff40003800000 */
[----:B------:R-:W0:Y:S01]  /*2530*/  LDC.64 R76, c[0x0][0x5b8] ;  /* 0x00016e00ff4c7b82 */ /* 0x000e220000000a00 */
[----:B------:R-:W-:-:S07]  /*2540*/  ULDC.64 UR4, c[0x0][0x5c0] ;  /* 0x0001700000047ab9 */ /* 0x000fce0000000a00 */
[----:B------:R-:W1:Y:S08]  /*2550*/  LDC.64 R78, c[0x0][0x5b0] ;  /* 0x00016c00ff4e7b82 */ /* 0x000e700000000a00 */
[----:B------:R-:W2:Y:S01]  /*2560*/  LDC.64 R80, c[0x0][0x5a8] ;  /* 0x00016a00ff507b82 */ /* 0x000ea20000000a00 */
[-C--:B0-----:R-:W-:Y:S02]  /*2570*/  IMAD R6, R13, R76.reuse, RZ ;  /* 0x0000004c0d067224 */ /* 0x081fe400078e02ff */
[----:B------:R-:W-:-:S04]  /*2580*/  IMAD.WIDE.U32 R74, R67, R76, R10 ;  /* 0x0000004c434a7225 */ /* 0x000fc800078e000a */
[----:B------:R-:W-:Y:S02]  /*2590*/  IMAD R73, R67, R77, R6 ;  /* 0x0000004d43497224 */ /* 0x000fe400078e0206 */
[-C--:B-1----:R-:W-:Y:S02]  /*25a0*/  IMAD R5, R71, R78.reuse, RZ ;  /* 0x0000004e47057224 */ /* 0x082fe400078e02ff */
[----:B------:R-:W-:Y:S02]  /*25b0*/  IMAD.IADD R13, R75, 0x1, R73 ;  /* 0x000000014b0d7824 */ /* 0x000fe400078e0249 */
[----:B------:R-:W-:Y:S02]  /*25c0*/  IMAD.MOV.U32 R12, RZ, RZ, R74 ;  /* 0x000000ffff0c7224 */ /* 0x000fe400078e004a */
[C---:B------:R-:W-:Y:S02]  /*25d0*/  IMAD R77, R70.reuse, R79, R5 ;  /* 0x0000004f464d7224 */ /* 0x040fe400078e0205 */
[----:B------:R-:W-:-:S04]  /*25e0*/  IMAD.WIDE.U32 R6, R70, R78, R12 ;  /* 0x0000004e46067225 */ /* 0x000fc800078e000c */
[----:B------:R-:W-:Y:S01]  /*25f0*/  IMAD.IADD R5, R7, 0x1, R77 ;  /* 0x0000000107057824 */ /* 0x000fe200078e024d */
[----:B--2---:R-:W-:-:S04]  /*2600*/  LEA R14, P1, R6, R80, 0x1 ;  /* 0x00000050060e7211 */ /* 0x004fc800078208ff */
[----:B------:R-:W-:-:S05]  /*2610*/  LEA.HI.X R15, R6, R81, R5, 0x1, P1 ;  /* 0x00000051060f7211 */ /* 0x000fca00008f0c05 */
[----:B------:R0:W2:Y:S01]  /*2620*/  @P3 LDG.E.LTC128B.U16 R5, desc[UR36][R14.64] ;  /* 0x000000240e053981 */ /* 0x0000a2000c1e1520 */
[----:B------:R-:W-:Y:S01]  /*2630*/  IMAD.WIDE.U32 R6, R70, R78, R10 ;  /* 0x0000004e46067225 */ /* 0x000fe200078e000a */
[----:B------:R-:W-:Y:S03]  /*2640*/  BSSY B1, `(.L_x_34) ;  /* 0x0000013000017945 */ /* 0x000fe60003800000 */
[----:B------:R-:W-:Y:S02]  /*2650*/  IMAD.IADD R7, R77, 0x1, R7 ;  /* 0x000000014d077824 */ /* 0x000fe400078e0207 */
[----:B------:R-:W-:Y:S01]  /*2660*/  IMAD.WIDE.U32 R20, R67, R76, R6 ;  /* 0x0000004c43147225 */ /* 0x000fe200078e0006 */
[----:B0-----:R-:W-:-:S03]  /*2670*/  SHF.L.U64.HI R15, R78, 0x3, R79 ;  /* 0x000000034e0f7819 */ /* 0x001fc6000001024f */
[----:B------:R-:W-:Y:S01]  /*2680*/  IMAD.IADD R7, R73, 0x1, R21 ;  /* 0x0000000149077824 */ /* 0x000fe200078e0215 */
[----:B------:R-:W-:Y:S01]  /*2690*/  LEA R6, P4, R20, R80, 0x1 ;  /* 0x0000005014067211 */ /* 0x000fe200078808ff */
[----:B------:R-:W-:-:S03]  /*26a0*/  IMAD.SHL.U32 R14, R78, 0x8, RZ ;  /* 0x000000084e0e7824 */ /* 0x000fc600078e00ff */
[----:B------:R-:W-:Y:S01]  /*26b0*/  LEA.HI.X R7, R20, R81, R7, 0x1, P4 ;  /* 0x0000005114077211 */ /* 0x000fe200020f0c07 */
[----:B--2---:R-:W-:-:S04]  /*26c0*/  IMAD.U32 R8, R5, 0x10000, RZ ;  /* 0x0001000005087824 */ /* 0x004fc800078e00ff */
[----:B------:R-:W-:Y:S01]  /*26d0*/  FMUL R9, R8, R57 ;  /* 0x0000003908097220 */ /* 0x000fe20000400000 */
[----:B------:R-:W-:-:S03]  /*26e0*/  LEA R8, P1, R72, UR4, 0x1 ;  /* 0x0000000448087c11 */ /* 0x000fc6000f8208ff */
[----:B------:R-:W-:Y:S01]  /*26f0*/  FFMA R24, R24, R56, R9 ;  /* 0x0000003818187223 */ /* 0x000fe20000000009 */
[----:B------:R-:W-:Y:S02]  /*2700*/  LEA.HI.X R9, R72, UR5, R83, 0x1, P1 ;  /* 0x0000000548097c11 */ /* 0x000fe400088f0c53 */
[----:B------:R-:W-:Y:S02]  /*2710*/  ISETP.GT.AND P1, PT, R4, 0x1, PT ;  /* 0x000000010400780c */ /* 0x000fe40003f24270 */
[----:B------:R-:W-:Y:S02]  /*2720*/  F2FP.BF16.F32.PACK_AB R24, RZ, R24 ;  /* 0x00000018ff18723e */ /* 0x000fe400000010ff */
[----:B------:R-:W-:-:S03]  /*2730*/  ISETP.GT.AND P2, PT, R3, RZ, P1 ;  /* 0x000000ff0300720c */ /* 0x000fc60000f44270 */
[----:B------:R0:W-:Y:S10]  /*2740*/  @P3 STG.E.U16 desc[UR36][R8.64], R24 ;  /* 0x0000001808003986 */ /* 0x0001f4000c101524 */
[----:B------:R-:W-:Y:S05]  /*2750*/  @!P2 BRA `(.L_x_35) ;  /* 0x000000000004a947 */ /* 0x000fea0003800000 */
[----:B------:R1:W5:Y:S02]  /*2760*/  LDG.E.LTC128B.U16 R5, desc[UR36][R6.64+0x2] ;  /* 0x0000022406057981 */ /* 0x000364000c1e1520 */
.L_x_35:
[----:B------:R-:W-:Y:S05]  /*2770*/  BSYNC B1 ;  /* 0x0000000000017941 */ /* 0x000fea0003800000 */
.L_x_34:
[----:B-----5:R-:W-:Y:S01]  /*2780*/  IMAD.U32 R12, R5, 0x10000, RZ ;  /* 0x00010000050c7824 */ /* 0x020fe200078e00ff */
[----:B------:R-:W-:Y:S01]  /*2790*/  ISETP.GT.AND P0, PT, R3, 0x8, P0 ;  /* 0x000000080300780c */ /* 0x000fe20000704270 */
[----:B------:R-:W-:Y:S01]  /*27a0*/  IMAD.WIDE.U32 R20, R70, R78, R14 ;  /* 0x0000004e46147225 */ /* 0x000fe200078e000e */
[----:B0-----:R-:W-:-:S03]  /*27b0*/  PRMT R24, R5, 0x7610, R24 ;  /* 0x0000761005187816 */ /* 0x001fc60000000018 */
[----:B------:R-:W-:Y:S01]  /*27c0*/  FMUL R12, R12, R57 ;  /* 0x000000390c0c7220 */ /* 0x000fe20000400000 */
[----:B------:R-:W-:Y:S01]  /*27d0*/  IMAD.IADD R77, R77, 0x1, R21 ;  /* 0x000000014d4d7824 */ /* 0x000fe200078e0215 */
[----:B------:R-:W-:Y:S02]  /*27e0*/  IADD3 R74, P3, R74, R20, RZ ;  /* 0x000000144a4a7210 */ /* 0x000fe40007f7e0ff */
[----:B------:R-:W-:-:S03]  /*27f0*/  FFMA R12, R25, R56, R12 ;  /* 0x00000038190c7223 */ /* 0x000fc6000000000c */
[----:B------:R-:W-:Y:S02]  /*2800*/  IMAD.X R13, R77, 0x1, R13, P3 ;  /* 0x000000014d0d7824 */ /* 0x000fe400018e060d */
[----:B------:R-:W-:Y:S02]  /*2810*/  F2FP.BF16.F32.PACK_AB R12, RZ, R12 ;  /* 0x0000000cff0c723e */ /* 0x000fe400000010ff */
[----:B------:R-:W-:Y:S02]  /*2820*/  LEA R14, P3, R74, R80, 0x1 ;  /* 0x000000504a0e7211 */ /* 0x000fe400078608ff */
[----:B------:R-:W-:Y:S02]  /*2830*/  PRMT R21, R12, 0x7610, R21 ;  /* 0x000076100c157816 */ /* 0x000fe40000000015 */
[----:B------:R-:W-:-:S03]  /*2840*/  LEA.HI.X R15, R74, R81, R13, 0x1, P3 ;  /* 0x000000514a0f7211 */ /* 0x000fc600018f0c0d */
[----:B------:R0:W-:Y:S04]  /*2850*/  @P2 STG.E.U16 desc[UR36][R8.64+0x2], R21 ;  /* 0x0000021508002986 */ /* 0x0001e8000c101524 */
[----:B------:R-:W2:Y:S01]  /*2860*/  @P0 LDG.E.LTC128B.U16 R24, desc[UR36][R14.64] ;  /* 0x000000240e180981 */ /* 0x000ea2000c1e1520 */
[----:B------:R-:W-:Y:S01]  /*2870*/  IADD3 R20, P2, R10, R20, RZ ;  /* 0x000000140a147210 */ /* 0x000fe20007f5e0ff */
[----:B------:R-:W-:Y:S01]  /*2880*/  BSSY B1, `(.L_x_36) ;  /* 0x0000011000017945 */ /* 0x000fe20003800000 */
[C---:B------:R-:W-:Y:S02]  /*2890*/  SHF.L.U64.HI R13, R58.reuse, 0x1, R59 ;  /* 0x000000013a0d7819 */ /* 0x040fe4000001023b */
[----:B------:R-:W-:Y:S01]  /*28a0*/  ISETP.GT.AND P1, PT, R3, 0x8, P1 ;  /* 0x000000080300780c */ /* 0x000fe20000f24270 */
[----:B0-----:R-:W-:Y:S01]  /*28b0*/  IMAD.X R21, R11, 0x1, R77, P2 ;  /* 0x000000010b157824 */ /* 0x001fe200010e064d */
[----:B------:R-:W-:Y:S01]  /*28c0*/  LEA R12, P2, R58, R8, 0x1 ;  /* 0x000000083a0c7211 */ /* 0x000fe200078408ff */
[----:B------:R-:W-:-:S04]  /*28d0*/  IMAD.WIDE.U32 R20, R67, R76, R20 ;  /* 0x0000004c43147225 */ /* 0x000fc800078e0014 */
[----:B------:R-:W-:Y:S02]  /*28e0*/  IMAD.X R13, R13, 0x1, R9, P2 ;  /* 0x000000010d0d7824 */ /* 0x000fe400010e0609 */
[----:B------:R-:W-:Y:S02]  /*28f0*/  IMAD.IADD R11, R73, 0x1, R21 ;  /* 0x00000001490b7824 */ /* 0x000fe400078e0215 */
[----:B--2---:R-:W-:-:S04]  /*2900*/  IMAD.U32 R10, R24, 0x10000, RZ ;  /* 0x00010000180a7824 */ /* 0x004fc800078e00ff */
[----:B------:R-:W-:Y:S01]  /*2910*/  FMUL R5, R10, R57 ;  /* 0x000000390a057220 */ /* 0x000fe20000400000 */
[----:B------:R-:W-:-:S03]  /*2920*/  LEA R10, P3, R20, R80, 0x1 ;  /* 0x00000050140a7211 */ /* 0x000fc600078608ff */
[----:B------:R-:W-:Y:S01]  /*2930*/  FFMA R5, R26, R56, R5 ;  /* 0x000000381a057223 */ /* 0x000fe20000000005 */
[----:B------:R-:W-:-:S04]  /*2940*/  LEA.HI.X R11, R20, R81, R11, 0x1, P3 ;  /* 0x00000051140b7211 */ /* 0x000fc800018f0c0b */
[----:B------:R-:W-:-:S05]  /*2950*/  F2FP.BF16.F32.PACK_AB R5, RZ, R5 ;  /* 0x00000005ff05723e */ /* 0x000fca00000010ff */
[----:B------:R0:W-:Y:S01]  /*2960*/  @P0 STG.E.U16 desc[UR36][R12.64], R5 ;  /* 0x000000050c000986 */ /* 0x0001e2000c101524 */
[----:B------:R-:W-:Y:S05]  /*2970*/  @!P1 BRA `(.L_x_37) ;  /* 0x0000000000049947 */ /* 0x000fea0003800000 */
[----:B------:R2:W5:Y:S02]  /*2980*/  LDG.E.LTC128B.U16 R24, desc[UR36][R10.64+0x2] ;  /* 0x000002240a187981 */ /* 0x000564000c1e1520 */
.L_x_37:
[----:B------:R-:W-:Y:S05]  /*2990*/  BSYNC B1 ;  /* 0x0000000000017941 */ /* 0x000fea0003800000 */
.L_x_36:
[----:B-----5:R-:W-:Y:S01]  /*29a0*/  IMAD.U32 R14, R24, 0x10000, RZ ;  /* 0x00010000180e7824 */ /* 0x020fe200078e00ff */
[----:B------:R-:W-:Y:S01]  /*29b0*/  ISETP.GT.AND P0, PT, R4, 0x8, PT ;  /* 0x000000080400780c */ /* 0x000fe20003f04270 */
[----:B------:R-:W-:Y:S02]  /*29c0*/  BSSY B1, `(.L_x_38) ;  /* 0x0000008000017945 */ /* 0x000fe40003800000 */
[----:B------:R-:W-:Y:S01]  /*29d0*/  FMUL R14, R14, R57 ;  /* 0x000000390e0e7220 */ /* 0x000fe20000400000 */
[----:B------:R-:W-:-:S03]  /*29e0*/  ISETP.GT.AND P2, PT, R3, RZ, P0 ;  /* 0x000000ff0300720c */ /* 0x000fc60000744270 */
[----:B------:R-:W-:-:S05]  /*29f0*/  FFMA R14, R27, R56, R14 ;  /* 0x000000381b0e7223 */ /* 0x000fca000000000e */
[----:B------:R-:W-:-:S05]  /*2a00*/  F2FP.BF16.F32.PACK_AB R14, RZ, R14 ;  /* 0x0000000eff0e723e */ /* 0x000fca00000010ff */
[----:B------:R3:W-:Y:S01]  /*2a10*/  @P1 STG.E.U16 desc[UR36][R12.64+0x2], R14 ;  /* 0x0000020e0c001986 */ /* 0x0007e2000c101524 */
[----:B------:R-:W-:Y:S05]  /*2a20*/  @!P2 BRA `(.L_x_39) ;  /* 0x000000000004a947 */ /* 0x000fea0003800000 */
[----:B------:R4:W5:Y:S02]  /*2a30*/  LDG.E.LTC128B.U16 R24, desc[UR36][R6.64+0x10] ;  /* 0x0000102406187981 */ /* 0x000964000c1e1520 */
.L_x_39:
[----:B------:R-:W-:Y:S05]  /*2a40*/  BSYNC B1 ;  /* 0x0000000000017941 */ /* 0x000fea0003800000 */
.L_x_38:
[----:B---3-5:R-:W-:Y:S01]  /*2a50*/  IMAD.U32 R14, R24, 0x10000, RZ ;  /* 0x00010000180e7824 */ /* 0x028fe200078e00ff */
[----:B------:R-:W-:Y:S01]  /*2a60*/  ISETP.GT.AND P1, PT, R4, 0x9, PT ;  /* 0x000000090400780c */ /* 0x000fe20003f24270 */
[----:B------:R-:W-:Y:S02]  /*2a70*/  BSSY B1, `(.L_x_40) ;  /* 0x0000008000017945 */ /* 0x000fe40003800000 */
[----:B0-----:R-:W-:Y:S01]  /*2a80*/  FMUL R5, R14, R57 ;  /* 0x000000390e057220 */ /* 0x001fe20000400000 */
[----:B------:R-:W-:-:S03]  /*2a90*/  ISETP.GT.AND P3, PT, R3, RZ, P1 ;  /* 0x000000ff0300720c */ /* 0x000fc60000f64270 */
[----:B------:R-:W-:-:S05]  /*2aa0*/  FFMA R5, R28, R56, R5 ;  /* 0x000000381c057223 */ /* 0x000fca0000000005 */
[----:B------:R-:W-:-:S05]  /*2ab0*/  F2FP.BF16.F32.PACK_AB R5, RZ, R5 ;  /* 0x00000005ff05723e */ /* 0x000fca00000010ff */
[----:B------:R0:W-:Y:S01]  /*2ac0*/  @P2 STG.E.U16 desc[UR36][R8.64+0x10], R5 ;  /* 0x0000100508002986 */ /* 0x0001e2000c101524 */
[----:B------:R-:W-:Y:S05]  /*2ad0*/  @!P3 BRA `(.L_x_41) ;  /* 0x000000000004b947 */ /* 0x000fea0003800000 */
[----:B------:R3:W5:Y:S02]  /*2ae0*/  LDG.E.LTC128B.U16 R24, desc[UR36][R6.64+0x12] ;  /* 0x0000122406187981 */ /* 0x000764000c1e1520 */
.L_x_41:
[----:B------:R-:W-:Y:S05]  /*2af0*/  BSYNC B1 ;  /* 0x0000000000017941 */ /* 0x000fea0003800000 */
.L_x_40:
[----:B-----5:R-:W-:Y:S01]  /*2b00*/  IMAD.U32 R14, R24, 0x10000, RZ ;  /* 0x00010000180e7824 */ /* 0x020fe200078e00ff */
[----:B------:R-:W-:Y:S01]  /*2b10*/  ISETP.GT.AND P0, PT, R3, 0x8, P0 ;  /* 0x000000080300780c */ /* 0x000fe20000704270 */
[----:B------:R-:W-:Y:S02]  /*2b20*/  BSSY B1, `(.L_x_42) ;  /* 0x0000007000017945 */ /* 0x000fe40003800000 */
[----:B------:R-:W-:-:S04]  /*2b30*/  FMUL R14, R14, R57 ;  /* 0x000000390e0e7220 */ /* 0x000fc80000400000 */
[----:B------:R-:W-:-:S05]  /*2b40*/  FFMA R14, R29, R56, R14 ;  /* 0x000000381d0e7223 */ /* 0x000fca000000000e */
[----:B------:R-:W-:-:S05]  /*2b50*/  F2FP.BF16.F32.PACK_AB R14, RZ, R14 ;  /* 0x0000000eff0e723e */ /* 0x000fca00000010ff */
[----:B------:R0:W-:Y:S01]  /*2b60*/  @P3 STG.E.U16 desc[UR36][R8.64+0x12], R14 ;  /* 0x0000120e08003986 */ /* 0x0001e2000c101524 */
[----:B------:R-:W-:Y:S05]  /*2b70*/  @!P0 BRA `(.L_x_43) ;  /* 0x0000000000048947 */ /* 0x000fea0003800000 */
[----:B------:R0:W5:Y:S02]  /*2b80*/  LDG.E.LTC128B.U16 R24, desc[UR36][R10.64+0x10] ;  /* 0x000010240a187981 */ /* 0x000164000c1e1520 */
.L_x_43:
[----:B------:R-:W-:Y:S05]  /*2b90*/  BSYNC B1 ;  /* 0x0000000000017941 */ /* 0x000fea0003800000 */
.L_x_42:
[----:B0----5:R-:W-:Y:S01]  /*2ba0*/  IMAD.U32 R14, R24, 0x10000, RZ ;  /* 0x00010000180e7824 */ /* 0x021fe200078e00ff */
        /* <DEDUP_REMOVED lines=8> */
.L_x_45:
[----:B------:R-:W-:Y:S05]  /*2c30*/  BSYNC B1 ;  /* 0x0000000000017941 */ /* 0x000fea0003800000 */
.L_x_44:
        /* <DEDUP_REMOVED lines=10> */
.L_x_47:
[----:B------:R-:W-:Y:S05]  /*2ce0*/  BSYNC B1 ;  /* 0x0000000000017941 */ /* 0x000fea0003800000 */
.L_x_46:
[----:B0----5:R-:W-:Y:S01]  /*2cf0*/  IMAD.U32 R14, R24, 0x10000, RZ ;  /* 0x00010000180e7824 */ /* 0x021fe200078e00ff */
        /* <DEDUP_REMOVED lines=9> */
.L_x_49:
[----:B------:R-:W-:Y:S05]  /*2d90*/  BSYNC B1 ;  /* 0x0000000000017941 */ /* 0x000fea0003800000 */
.L_x_48:
        /* <DEDUP_REMOVED lines=9> */
.L_x_51:
[----:B------:R-:W-:Y:S05]  /*2e30*/  BSYNC B1 ;  /* 0x0000000000017941 */ /* 0x000fea0003800000 */
.L_x_50:
        /* <DEDUP_REMOVED lines=9> */
.L_x_53:
[----:B------:R-:W-:Y:S05]  /*2ed0*/  BSYNC B1 ;  /* 0x0000000000017941 */ /* 0x000fea0003800000 */
.L_x_52:
        /* <DEDUP_REMOVED lines=10> */
.L_x_55:
[----:B------:R-:W-:Y:S05]  /*2f80*/  BSYNC B1 ;  /* 0x0000000000017941 */ /* 0x000fea0003800000 */
.L_x_54:
        /* <DEDUP_REMOVED lines=10> */
.L_x_57:
[----:B------:R-:W-:Y:S05]  /*3030*/  BSYNC B1 ;  /* 0x0000000000017941 */ /* 0x000fea0003800000 */
.L_x_56:
        /* <DEDUP_REMOVED lines=9> */
.L_x_59:
[----:B------:R-:W-:Y:S05]  /*30d0*/  BSYNC B1 ;  /* 0x0000000000017941 */ /* 0x000fea0003800000 */
.L_x_58:
        /* <DEDUP_REMOVED lines=9> */
.L_x_61:
[----:B------:R-:W-:Y:S05]  /*3170*/  BSYNC B1 ;  /* 0x0000000000017941 */ /* 0x000fea0003800000 */
.L_x_60:
        /* <DEDUP_REMOVED lines=10> */
.L_x_63:
[----:B------:R-:W-:Y:S05]  /*3220*/  BSYNC B1 ;  /* 0x0000000000017941 */ /* 0x000fea0003800000 */
.L_x_62:
        /* <DEDUP_REMOVED lines=10> */
.L_x_65:
[----:B------:R-:W-:Y:S05]  /*32d0*/  BSYNC B1 ;  /* 0x0000000000017941 */ /* 0x000fea0003800000 */
.L_x_64:
        /* <DEDUP_REMOVED lines=9> */
.L_x_67:
[----:B------:R-:W-:Y:S05]  /*3370*/  BSYNC B1 ;  /* 0x0000000000017941 */ /* 0x000fea0003800000 */
.L_x_66:
        /* <DEDUP_REMOVED lines=9> */
.L_x_69:
[----:B------:R-:W-:Y:S05]  /*3410*/  BSYNC B1 ;  /* 0x0000000000017941 */ /* 0x000fea0003800000 */
.L_x_68:
        /* <DEDUP_REMOVED lines=10> */
.L_x_71:
[----:B------:R-:W-:Y:S05]  /*34c0*/  BSYNC B1 ;  /* 0x0000000000017941 */ /* 0x000fea0003800000 */
.L_x_70:
        /* <DEDUP_REMOVED lines=10> */
.L_x_73:
[----:B------:R-:W-:Y:S05]  /*3570*/  BSYNC B1 ;  /* 0x0000000000017941 */ /* 0x000fea0003800000 */
.L_x_72:
        /* <DEDUP_REMOVED lines=9> */
.L_x_75:
[----:B------:R-:W-:Y:S05]  /*3610*/  BSYNC B1 ;  /* 0x0000000000017941 */ /* 0x000fea0003800000 */
.L_x_74:
        /* <DEDUP_REMOVED lines=9> */
.L_x_77:
[----:B------:R-:W-:Y:S05]  /*36b0*/  BSYNC B1 ;  /* 0x0000000000017941 */ /* 0x000fea0003800000 */
.L_x_76:
        /* <DEDUP_REMOVED lines=10> */
.L_x_79:
[----:B------:R-:W-:Y:S05]  /*3760*/  BSYNC B1 ;  /* 0x0000000000017941 */ /* 0x000fea0003800000 */
.L_x_78:
        /* <DEDUP_REMOVED lines=10> */
.L_x_81:
[----:B------:R-:W-:Y:S05]  /*3810*/  BSYNC B1 ;  /* 0x0000000000017941 */ /* 0x000fea0003800000 */
.L_x_80:
        /* <DEDUP_REMOVED lines=9> */
.L_x_83:
[----:B------:R-:W-:Y:S05]  /*38b0*/  BSYNC B1 ;  /* 0x0000000000017941 */ /* 0x000fea0003800000 */
.L_x_82:
        /* <DEDUP_REMOVED lines=9> */
.L_x_85:
[----:B------:R-:W-:Y:S05]  /*3950*/  BSYNC B1 ;  /* 0x0000000000017941 */ /* 0x000fea0003800000 */
.L_x_84:
        /* <DEDUP_REMOVED lines=10> */
.L_x_87:
[----:B------:R-:W-:Y:S05]  /*3a00*/  BSYNC B1 ;  /* 0x0000000000017941 */ /* 0x000fea0003800000 */
.L_x_86:
[----:B0----5:R-:W-:Y:S01]  /*3a10*/  IMAD.U32 R14, R24, 0x10000, RZ ;  /* 0x00010000180e7824 */ /* 0x021fe200078e00ff */
[----:B------:R-:W-:Y:S01]  /*3a20*/  ISETP.GT.AND P1, PT, R4, 0x39, PT ;  /* 0x000000390400780c */ /* 0x000fe20003f24270 */
[----:B------:R-:W-:Y:S01]  /*3a30*/  @P2 IMAD.MOV.U32 R4, RZ, RZ, R8 ;  /* 0x000000ffff042224 */ /* 0x000fe200078e0008 */
[----:B------:R-:W-:Y:S01]  /*3a40*/  BSSY B1, `(.L_x_88) ;  /* 0x000000a000017945 */ /* 0x000fe20003800000 */
[----:B------:R-:W-:Y:S01]  /*3a50*/  FMUL R5, R14, R57 ;  /* 0x000000390e057220 */ /* 0x000fe20000400000 */
[----:B------:R-:W-:-:S03]  /*3a60*/  ISETP.GT.AND P3, PT, R3, RZ, P1 ;  /* 0x000000ff0300720c */ /* 0x000fc60000f64270 */
[----:B------:R-:W-:-:S05]  /*3a70*/  FFMA R5, R52, R56, R5 ;  /* 0x0000003834057223 */ /* 0x000fca0000000005 */
[----:B------:R-:W-:-:S04]  /*3a80*/  F2FP.BF16.F32.PACK_AB R5, RZ, R5 ;  /* 0x00000005ff05723e */ /* 0x000fc800000010ff */
[----:B------:R-:W-:Y:S01]  /*3a90*/  PRMT R14, R5, 0x7610, R14 ;  /* 0x00007610050e7816 */ /* 0x000fe2000000000e */
[----:B------:R-:W-:-:S05]  /*3aa0*/  @P2 IMAD.MOV.U32 R5, RZ, RZ, R9 ;  /* 0x000000ffff052224 */ /* 0x000fca00078e0009 */
[----:B------:R0:W-:Y:S01]  /*3ab0*/  @P2 STG.E.U16 desc[UR36][R4.64+0x70], R14 ;  /* 0x0000700e04002986 */ /* 0x0001e2000c101524 */
[----:B------:R-:W-:Y:S05]  /*3ac0*/  @!P3 BRA `(.L_x_89) ;  /* 0x000000000004b947 */ /* 0x000fea0003800000 */
[----:B------:R0:W5:Y:S02]  /*3ad0*/  LDG.E.LTC128B.U16 R24, desc[UR36][R6.64+0x72] ;  /* 0x0000722406187981 */ /* 0x000164000c1e1520 */
.L_x_89:
[----:B------:R-:W-:Y:S05]  /*3ae0*/  BSYNC B1 ;  /* 0x0000000000017941 */ /* 0x000fea0003800000 */
.L_x_88:
        /* <DEDUP_REMOVED lines=9> */
.L_x_91:
[----:B------:R-:W-:Y:S05]  /*3b80*/  BSYNC B1 ;  /* 0x0000000000017941 */ /* 0x000fea0003800000 */
.L_x_90:
[----:B0----5:R-:W-:Y:S01]  /*3b90*/  IMAD.U32 R4, R24, 0x10000, RZ ;  /* 0x0001000018047824 */ /* 0x021fe200078e00ff */
[----:B------:R-:W-:Y:S01]  /*3ba0*/  ISETP.GT.AND P1, PT, R3, 0x8, P1 ;  /* 0x000000080300780c */ /* 0x000fe20000f24270 */
[----:B------:R-:W-:Y:S02]  /*3bb0*/  BSSY B1, `(.L_x_92) ;  /* 0x000000a000017945 */ /* 0x000fe40003800000 */
[----:B------:R-:W-:Y:S01]  /*3bc0*/  FMUL R5, R4, R57 ;  /* 0x0000003904057220 */ /* 0x000fe20000400000 */
[----:B------:R-:W-:-:S03]  /*3bd0*/  @P0 IMAD.MOV.U32 R4, RZ, RZ, R12 ;  /* 0x000000ffff040224 */ /* 0x000fc600078e000c */
[----:B------:R-:W-:-:S05]  /*3be0*/  FFMA R5, R54, R56, R5 ;  /* 0x0000003836057223 */ /* 0x000fca0000000005 */
[----:B------:R-:W-:-:S04]  /*3bf0*/  F2FP.BF16.F32.PACK_AB R5, RZ, R5 ;  /* 0x00000005ff05723e */ /* 0x000fc800000010ff */
[----:B-1-34-:R-:W-:Y:S01]  /*3c00*/  PRMT R6, R5, 0x7610, R6 ;  /* 0x0000761005067816 */ /* 0x01afe20000000006 */
[----:B------:R-:W-:-:S05]  /*3c10*/  @P0 IMAD.MOV.U32 R5, RZ, RZ, R13 ;  /* 0x000000ffff050224 */ /* 0x000fca00078e000d */
[----:B------:R0:W-:Y:S01]  /*3c20*/  @P0 STG.E.U16 desc[UR36][R4.64+0x70], R6 ;  /* 0x0000700604000986 */ /* 0x0001e2000c101524 */
[----:B------:R-:W-:Y:S05]  /*3c30*/  @!P1 BRA `(.L_x_93) ;  /* 0x0000000000049947 */ /* 0x000fea0003800000 */
[----:B------:R1:W5:Y:S02]  /*3c40*/  LDG.E.LTC128B.U16 R24, desc[UR36][R10.64+0x72] ;  /* 0x000072240a187981 */ /* 0x000364000c1e1520 */
.L_x_93:
[----:B------:R-:W-:Y:S05]  /*3c50*/  BSYNC B1 ;  /* 0x0000000000017941 */ /* 0x000fea0003800000 */
.L_x_92:
[----:B------:R-:W-:Y:S05]  /*3c60*/  @!P1 BRA `(.L_x_94) ;  /* 0x0000000800909947 */ /* 0x000fea0003800000 */
[----:B-----5:R-:W-:-:S04]  /*3c70*/  IMAD.U32 R24, R24, 0x10000, RZ ;  /* 0x0001000018187824 */ /* 0x020fc800078e00ff */
[----:B------:R-:W-:-:S04]  /*3c80*/  FMUL R24, R24, R57 ;  /* 0x0000003918187220 */ /* 0x000fc80000400000 */
[----:B------:R-:W-:-:S05]  /*3c90*/  FFMA R24, R55, R56, R24 ;  /* 0x0000003837187223 */ /* 0x000fca0000000018 */
[----:B------:R-:W-:-:S05]  /*3ca0*/  F2FP.BF16.F32.PACK_AB R24, RZ, R24 ;  /* 0x00000018ff18723e */ /* 0x000fca00000010ff */
[----:B------:R3:W-:Y:S01]  /*3cb0*/  STG.E.U16 desc[UR36][R12.64+0x72], R24 ;  /* 0x000072180c007986 */ /* 0x0007e2000c101524 */
[----:B------:R-:W-:Y:S05]  /*3cc0*/  BRA `(.L_x_94) ;  /* 0x0000000800787947 */ /* 0x000fea0003800000 */
.L_x_33:
[----:B------:R-:W-:Y:S01]  /*3cd0*/  ISETP.GT.AND P2, PT, R4, 0x1, PT ;  /* 0x000000010400780c */ /* 0x000fe20003f44270 */
[----:B------:R-:W-:Y:S01]  /*3ce0*/  ULDC.64 UR4, c[0x0][0x5c0] ;  /* 0x0001700000047ab9 */ /* 0x000fe20000000a00 */
[-C--:B------:R-:W-:Y:S01]  /*3cf0*/  FMUL R24, R24, R56.reuse ;  /* 0x0000003818187220 */ /* 0x080fe20000400000 */
[-C--:B------:R-:W-:Y:S01]  /*3d00*/  FMUL R25, R25, R56.reuse ;  /* 0x0000003819197220 */ /* 0x080fe20000400000 */
[----:B------:R-:W-:Y:S01]  /*3d10*/  ISETP.GT.AND P1, PT, R3, RZ, P2 ;  /* 0x000000ff0300720c */ /* 0x000fe20001724270 */
[-C--:B------:R-:W-:Y:S01]  /*3d20*/  FMUL R26, R26, R56.reuse ;  /* 0x000000381a1a7220 */ /* 0x080fe20000400000 */
[----:B------:R-:W-:Y:S01]  /*3d30*/  LEA R6, P4, R72, UR4, 0x1 ;  /* 0x0000000448067c11 */ /* 0x000fe2000f8808ff */
[----:B------:R-:W-:Y:S01]  /*3d40*/  FMUL R27, R27, R56 ;  /* 0x000000381b1b7220 */ /* 0x000fe20000400000 */
[----:B------:R-:W-:Y:S01]  /*3d50*/  F2FP.BF16.F32.PACK_AB R24, RZ, R24 ;  /* 0x00000018ff18723e */ /* 0x000fe200000010ff */
[-C--:B------:R-:W-:Y:S01]  /*3d60*/  FMUL R28, R28, R56.reuse ;  /* 0x000000381c1c7220 */ /* 0x080fe20000400000 */
[----:B------:R-:W-:Y:S01]  /*3d70*/  LEA.HI.X R7, R72, UR5, R83, 0x1, P4 ;  /* 0x0000000548077c11 */ /* 0x000fe2000a0f0c53 */
[-C--:B------:R-:W-:Y:S01]  /*3d80*/  FMUL R29, R29, R56.reuse ;  /* 0x000000381d1d7220 */ /* 0x080fe20000400000 */
[----:B------:R-:W-:Y:S01]  /*3d90*/  F2FP.BF16.F32.PACK_AB R25, RZ, R25 ;  /* 0x00000019ff19723e */ /* 0x000fe200000010ff */
[-C--:B------:R-:W-:Y:S01]  /*3da0*/  FMUL R30, R30, R56.reuse ;  /* 0x000000381e1e7220 */ /* 0x080fe20000400000 */
[----:B------:R-:W-:Y:S01]  /*3db0*/  ISETP.GT.AND P2, PT, R3, 0x8, P2 ;  /* 0x000000080300780c */ /* 0x000fe20001744270 */
[----:B------:R-:W-:Y:S01]  /*3dc0*/  @P3 STG.E.U16 desc[UR36][R6.64], R24 ;  /* 0x0000001806003986 */ /* 0x000fe2000c101524 */
[C---:B------:R-:W-:Y:S01]  /*3dd0*/  SHF.L.U64.HI R5, R58.reuse, 0x1, R59 ;  /* 0x000000013a057819 */ /* 0x040fe2000001023b */
[----:B------:R-:W-:Y:S01]  /*3de0*/  FMUL R31, R31, R56 ;  /* 0x000000381f1f7220 */ /* 0x000fe20000400000 */
[----:B------:R-:W-:Y:S01]  /*3df0*/  LEA R8, P3, R58, R6, 0x1 ;  /* 0x000000063a087211 */ /* 0x000fe200078608ff */
[----:B------:R-:W-:Y:S01]  /*3e00*/  @P1 STG.E.U16 desc[UR36][R6.64+0x2], R25 ;  /* 0x0000021906001986 */ /* 0x000fe2000c101524 */
[----:B------:R-:W-:Y:S01]  /*3e10*/  ISETP.GT.AND P1, PT, R3, 0x8, P0 ;  /* 0x000000080300780c */ /* 0x000fe20000724270 */
[----:B------:R-:W-:Y:S01]  /*3e20*/  FMUL R32, R32, R56 ;  /* 0x0000003820207220 */ /* 0x000fe20000400000 */
[----:B------:R-:W-:Y:S01]  /*3e30*/  F2FP.BF16.F32.PACK_AB R26, RZ, R26 ;  /* 0x0000001aff1a723e */ /* 0x000fe200000010ff */
[----:B------:R-:W-:Y:S01]  /*3e40*/  IMAD.X R9, R5, 0x1, R7, P3 ;  /* 0x0000000105097824 */ /* 0x000fe200018e0607 */
[----:B------:R-:W-:Y:S01]  /*3e50*/  F2FP.BF16.F32.PACK_AB R27, RZ, R27 ;  /* 0x0000001bff1b723e */ /* 0x000fe200000010ff */
[-C--:B------:R-:W-:Y:S01]  /*3e60*/  FMUL R33, R33, R56.reuse ;  /* 0x0000003821217220 */ /* 0x080fe20000400000 */
[----:B------:R-:W-:Y:S01]  /*3e70*/  ISETP.GT.AND P0, PT, R4, 0x8, PT ;  /* 0x000000080400780c */ /* 0x000fe20003f04270 */
[----:B------:R-:W-:Y:S01]  /*3e80*/  FMUL R34, R34, R56 ;  /* 0x0000003822227220 */ /* 0x000fe20000400000 */
[----:B------:R-:W-:Y:S01]  /*3e90*/  F2FP.BF16.F32.PACK_AB R28, RZ, R28 ;  /* 0x0000001cff1c723e */ /* 0x000fe200000010ff */
[-C--:B------:R-:W-:Y:S01]  /*3ea0*/  FMUL R35, R35, R56.reuse ;  /* 0x0000003823237220 */ /* 0x080fe20000400000 */
[C---:B------:R-:W-:Y:S01]  /*3eb0*/  ISETP.GT.AND P4, PT, R3.reuse, RZ, P0 ;  /* 0x000000ff0300720c */ /* 0x040fe20000784270 */
[-C--:B------:R-:W-:Y:S01]  /*3ec0*/  FMUL R36, R36, R56.reuse ;  /* 0x0000003824247220 */ /* 0x080fe20000400000 */
[----:B------:R-:W-:Y:S01]  /*3ed0*/  F2FP.BF16.F32.PACK_AB R29, RZ, R29 ;  /* 0x0000001dff1d723e */ /* 0x000fe200000010ff */
[----:B------:R-:W-:Y:S01]  /*3ee0*/  @P1 STG.E.U16 desc[UR36][R8.64], R26 ;  /* 0x0000001a08001986 */ /* 0x000fe2000c101524 */
[----:B------:R-:W-:Y:S01]  /*3ef0*/  ISETP.GT.AND P1, PT, R3, 0x8, P0 ;  /* 0x000000080300780c */ /* 0x000fe20000724270 */
[-C--:B------:R-:W-:Y:S01]  /*3f00*/  FMUL R37, R37, R56.reuse ;  /* 0x0000003825257220 */ /* 0x080fe20000400000 */
[C---:B------:R-:W-:Y:S01]  /*3f10*/  ISETP.GT.AND P0, PT, R4.reuse, 0x10, PT ;  /* 0x000000100400780c */ /* 0x040fe20003f04270 */
[----:B------:R-:W-:Y:S01]  /*3f20*/  @P2 STG.E.U16 desc[UR36][R8.64+0x2], R27 ;  /* 0x0000021b08002986 */ /* 0x000fe2000c101524 */
[----:B------:R-:W-:Y:S01]  /*3f30*/  ISETP.GT.AND P2, PT, R4, 0x9, PT ;  /* 0x000000090400780c */ /* 0x000fe20003f44270 */
[----:B------:R-:W-:Y:S01]  /*3f40*/  FMUL R38, R38, R56 ;  /* 0x0000003826267220 */ /* 0x000fe20000400000 */
[----:B------:R-:W-:Y:S01]  /*3f50*/  F2FP.BF16.F32.PACK_AB R30, RZ, R30 ;  /* 0x0000001eff1e723e */ /* 0x000fe200000010ff */
[-C--:B------:R-:W-:Y:S01]  /*3f60*/  FMUL R39, R39, R56.reuse ;  /* 0x0000003827277220 */ /* 0x080fe20000400000 */
[C---:B------:R-:W-:Y:S01]  /*3f70*/  ISETP.GT.AND P3, PT, R3.reuse, RZ, P2 ;  /* 0x000000ff0300720c */ /* 0x040fe20001764270 */
[----:B------:R-:W-:Y:S01]  /*3f80*/  @P4 STG.E.U16 desc[UR36][R6.64+0x10], R28 ;  /* 0x0000101c06004986 */ /* 0x000fe2000c101524 */
[----:B------:R-:W-:Y:S01]  /*3f90*/  ISETP.GT.AND P2, PT, R3, 0x8, P2 ;  /* 0x000000080300780c */ /* 0x000fe20001744270 */
[-C--:B------:R-:W-:Y:S01]  /*3fa0*/  FMUL R40, R40, R56.reuse ;  /* 0x0000003828287220 */ /* 0x080fe20000400000 */
[----:B------:R-:W-:Y:S01]  /*3fb0*/  F2FP.BF16.F32.PACK_AB R31, RZ, R31 ;  /* 0x0000001fff1f723e */ /* 0x000fe200000010ff */
[-C--:B------:R-:W-:Y:S01]  /*3fc0*/  FMUL R41, R41, R56.reuse ;  /* 0x0000003829297220 */ /* 0x080fe20000400000 */
[----:B------:R-:W-:Y:S01]  /*3fd0*/  ISETP.GT.AND P4, PT, R3, RZ, P0 ;  /* 0x000000ff0300720c */ /* 0x000fe20000784270 */
[----:B------:R-:W-:Y:S01]  /*3fe0*/  FMUL R42, R42, R56 ;  /* 0x000000382a2a7220 */ /* 0x000fe20000400000 */
[----:B------:R-:W-:Y:S01]  /*3ff0*/  F2FP.BF16.F32.PACK_AB R32, RZ, R32 ;  /* 0x00000020ff20723e */ /* 0x000fe200000010ff */
[-C--:B------:R-:W-:Y:S01]  /*4000*/  FMUL R43, R43, R56.reuse ;  /* 0x000000382b2b7220 */ /* 0x080fe20000400000 */
[----:B------:R-:W-:Y:S01]  /*4010*/  F2FP.BF16.F32.PACK_AB R33, RZ, R33 ;  /* 0x00000021ff21723e */ /* 0x000fe200000010ff */
[----:B------:R-:W-:Y:S01]  /*4020*/  FMUL R44, R44, R56 ;  /* 0x000000382c2c7220 */ /* 0x000fe20000400000 */
[----:B------:R-:W-:Y:S01]  /*4030*/  F2FP.BF16.F32.PACK_AB R34, RZ, R34 ;  /* 0x00000022ff22723e */ /* 0x000fe200000010ff */
[----:B------:R-:W-:Y:S01]  /*4040*/  @P3 STG.E.U16 desc[UR36][R6.64+0x12], R29 ;  /* 0x0000121d06003986 */ /* 0x000fe2000c101524 */
[----:B------:R-:W-:Y:S01]  /*4050*/  ISETP.GT.AND P3, PT, R4, 0x11, PT ;  /* 0x000000110400780c */ /* 0x000fe20003f64270 */
[-C--:B------:R-:W-:Y:S01]  /*4060*/  FMUL R45, R45, R56.reuse ;  /* 0x000000382d2d7220 */ /* 0x080fe20000400000 */
[----:B------:R-:W-:Y:S01]  /*4070*/  F2FP.BF16.F32.PACK_AB R35, RZ, R35 ;  /* 0x00000023ff23723e */ /* 0x000fe200000010ff */
[----:B------:R-:W-:Y:S01]  /*4080*/  @P1 STG.E.U16 desc[UR36][R8.64+0x10], R30 ;  /* 0x0000101e08001986 */ /* 0x000fe2000c101524 */
[C---:B------:R-:W-:Y:S01]  /*4090*/  ISETP.GT.AND P1, PT, R3.reuse, 0x8, P0 ;  /* 0x000000080300780c */ /* 0x040fe20000724270 */
[-C--:B------:R-:W-:Y:S01]  /*40a0*/  FMUL R46, R46, R56.reuse ;  /* 0x000000382e2e7220 */ /* 0x080fe20000400000 */
[----:B------:R-:W-:Y:S01]  /*40b0*/  ISETP.GT.AND P0, PT, R4, 0x18, PT ;  /* 0x000000180400780c */ /* 0x000fe20003f04270 */
[----:B------:R-:W-:Y:S01]  /*40c0*/  @P2 STG.E.U16 desc[UR36][R8.64+0x12], R31 ;  /* 0x0000121f08002986 */ /* 0x000fe2000c101524 */
[----:B------:R-:W-:Y:S01]  /*40d0*/  ISETP.GT.AND P2, PT, R3, RZ, P3 ;  /* 0x000000ff0300720c */ /* 0x000fe20001f44270 */
[-C--:B------:R-:W-:Y:S01]  /*40e0*/  FMUL R47, R47, R56.reuse ;  /* 0x000000382f2f7220 */ /* 0x080fe20000400000 */
[C---:B------:R-:W-:Y:S01]  /*40f0*/  ISETP.GT.AND P3, PT, R3.reuse, 0x8, P3 ;  /* 0x000000080300780c */ /* 0x040fe20001f64270 */
[----:B------:R-:W-:Y:S01]  /*4100*/  @P4 STG.E.U16 desc[UR36][R6.64+0x20], R32 ;  /* 0x0000202006004986 */ /* 0x000fe2000c101524 */
[----:B------:R-:W-:Y:S01]  /*4110*/  ISETP.GT.AND P4, PT, R3, RZ, P0 ;  /* 0x000000ff0300720c */ /* 0x000fe20000784270 */
[----:B------:R-:W-:Y:S01]  /*4120*/  FMUL R48, R48, R56 ;  /* 0x0000003830307220 */ /* 0x000fe20000400000 */
[----:B------:R-:W-:Y:S01]  /*4130*/  F2FP.BF16.F32.PACK_AB R36, RZ, R36 ;  /* 0x00000024ff24723e */ /* 0x000fe200000010ff */
[-C--:B------:R-:W-:Y:S01]  /*4140*/  FMUL R49, R49, R56.reuse ;  /* 0x0000003831317220 */ /* 0x080fe20000400000 */
[----:B------:R-:W-:Y:S01]  /*4150*/  F2FP.BF16.F32.PACK_AB R37, RZ, R37 ;  /* 0x00000025ff25723e */ /* 0x000fe200000010ff */
[----:B------:R-:W-:Y:S01]  /*4160*/  FMUL R50, R50, R56 ;  /* 0x0000003832327220 */ /* 0x000fe20000400000 */
[----:B------:R-:W-:Y:S01]  /*4170*/  F2FP.BF16.F32.PACK_AB R38, RZ, R38 ;  /* 0x00000026ff26723e */ /* 0x000fe200000010ff */
[----:B------:R-:W-:Y:S01]  /*4180*/  FMUL R51, R51, R56 ;  /* 0x0000003833337220 */ /* 0x000fe20000400000 */
[----:B------:R-:W-:Y:S01]  /*4190*/  F2FP.BF16.F32.PACK_AB R39, RZ, R39 ;  /* 0x00000027ff27723e */ /* 0x000fe200000010ff */
[----:B------:R-:W-:Y:S01]  /*41a0*/  @P2 STG.E.U16 desc[UR36][R6.64+0x22], R33 ;  /* 0x0000222106002986 */ /* 0x000fe2000c101524 */
[----:B------:R-:W-:Y:S01]  /*41b0*/  F2FP.BF16.F32.PACK_AB R40, RZ, R40 ;  /* 0x00000028ff28723e */ /* 0x000fe200000010ff */
        /* <DEDUP_REMOVED lines=10> */
[----:B------:R-:W-:Y:S01]  /*4260*/  @P4 STG.E.U16 desc[UR36][R6.64+0x30], R36 ;  /* 0x0000302406004986 */ /* 0x000fe2000c101524 */
[----:B------:R-:W-:Y:S01]  /*4270*/  ISETP.GT.AND P2, PT, R3, RZ, P3 ;  /* 0x000000ff0300720c */ /* 0x000fe20001f44270 */
[----:B------:R-:W-:Y:S01]  /*4280*/  FMUL R55, R55, R56 ;  /* 0x0000003837377220 */ /* 0x000fe20000400000 */
[----:B------:R-:W-:-:S02]  /*4290*/  ISETP.GT.AND P4, PT, R3, 0x8, P3 ;  /* 0x000000080300780c */ /* 0x000fc40001f84270 */
[C---:B------:R-:W-:Y:S02]  /*42a0*/  ISETP.GT.AND P3, PT, R3.reuse, RZ, P0 ;  /* 0x000000ff0300720c */ /* 0x040fe40000764270 */
[----:B------:R-:W-:Y:S02]  /*42b0*/  ISETP.GT.AND P0, PT, R3, 0x8, P0 ;  /* 0x000000080300780c */ /* 0x000fe40000704270 */
[----:B------:R-:W-:Y:S02]  /*42c0*/  F2FP.BF16.F32.PACK_AB R43, RZ, R43 ;  /* 0x0000002bff2b723e */ /* 0x000fe400000010ff */
[----:B------:R-:W-:Y:S02]  /*42d0*/  F2FP.BF16.F32.PACK_AB R44, RZ, R44 ;  /* 0x0000002cff2c723e */ /* 0x000fe400000010ff */
[----:B------:R-:W-:Y:S01]  /*42e0*/  F2FP.BF16.F32.PACK_AB R45, RZ, R45 ;  /* 0x0000002dff2d723e */ /* 0x000fe200000010ff */
[----:B------:R-:W-:Y:S01]  /*42f0*/  @P2 STG.E.U16 desc[UR36][R6.64+0x32], R37 ;  /* 0x0000322506002986 */ /* 0x000fe2000c101524 */
[----:B------:R-:W-:-:S02]  /*4300*/  F2FP.BF16.F32.PACK_AB R46, RZ, R46 ;  /* 0x0000002eff2e723e */ /* 0x000fc400000010ff */
[----:B------:R-:W-:Y:S01]  /*4310*/  F2FP.BF16.F32.PACK_AB R47, RZ, R47 ;  /* 0x0000002fff2f723e */ /* 0x000fe200000010ff */
[----:B------:R-:W-:Y:S01]  /*4320*/  @P1 STG.E.U16 desc[UR36][R8.64+0x30], R38 ;  /* 0x0000302608001986 */ /* 0x000fe2000c101524 */
[C---:B------:R-:W-:Y:S02]  /*4330*/  ISETP.GT.AND P1, PT, R4.reuse, 0x28, PT ;  /* 0x000000280400780c */ /* 0x040fe40003f24270 */
[----:B------:R-:W-:Y:S01]  /*4340*/  F2FP.BF16.F32.PACK_AB R48, RZ, R48 ;  /* 0x00000030ff30723e */ /* 0x000fe200000010ff */
[----:B------:R-:W-:Y:S01]  /*4350*/  @P4 STG.E.U16 desc[UR36][R8.64+0x32], R39 ;  /* 0x0000322708004986 */ /* 0x000fe2000c101524 */
[----:B------:R-:W-:Y:S02]  /*4360*/  ISETP.GT.AND P4, PT, R4, 0x21, PT ;  /* 0x000000210400780c */ /* 0x000fe40003f84270 */
[----:B------:R-:W-:Y:S01]  /*4370*/  F2FP.BF16.F32.PACK_AB R49, RZ, R49 ;  /* 0x00000031ff31723e */ /* 0x000fe200000010ff */
[----:B------:R-:W-:Y:S01]  /*4380*/  @P3 STG.E.U16 desc[UR36][R6.64+0x40], R40 ;  /* 0x0000402806003986 */ /* 0x000fe2000c101524 */
[----:B------:R-:W-:-:S02]  /*4390*/  ISETP.GT.AND P2, PT, R3, RZ, P4 ;  /* 0x000000ff0300720c */ /* 0x000fc40002744270 */
[C---:B------:R-:W-:Y:S02]  /*43a0*/  ISETP.GT.AND P4, PT, R3.reuse, 0x8, P4 ;  /* 0x000000080300780c */ /* 0x040fe40002784270 */
        /* <DEDUP_REMOVED lines=12> */
[C---:B------:R-:W-:Y:S02]  /*4470*/  ISETP.GT.AND P2, PT, R3.reuse, RZ, P0 ;  /* 0x000000ff0300720c */ /* 0x040fe40000744270 */
[----:B------:R-:W-:Y:S01]  /*4480*/  ISETP.GT.AND P0, PT, R3, 0x8, P0 ;  /* 0x000000080300780c */ /* 0x000fe20000704270 */
[----:B------:R-:W-:Y:S01]  /*4490*/  @P3 STG.E.U16 desc[UR36][R6.64+0x50], R44 ;  /* 0x0000502c06003986 */ /* 0x000fe2000c101524 */
[----:B------:R-:W-:-:S04]  /*44a0*/  ISETP.GT.AND P3, PT, R4, 0x30, PT ;  /* 0x000000300400780c */ /* 0x000fc80003f64270 */
[C---:B------:R-:W-:Y:S02]  /*44b0*/  ISETP.GT.AND P4, PT, R3.reuse, RZ, P3 ;  /* 0x000000ff0300720c */ /* 0x040fe40001f84270 */
[----:B------:R-:W-:-:S03]  /*44c0*/  ISETP.GT.AND P3, PT, R3, 0x8, P3 ;  /* 0x000000080300780c */ /* 0x000fc60001f64270 */
[----:B------:R-:W-:Y:S01]  /*44d0*/  @P2 STG.E.U16 desc[UR36][R6.64+0x52], R45 ;  /* 0x0000522d06002986 */ /* 0x000fe2000c101524 */
[----:B------:R-:W-:-:S03]  /*44e0*/  ISETP.GT.AND P2, PT, R4, 0x39, PT ;  /* 0x000000390400780c */ /* 0x000fc60003f44270 */
[----:B------:R-:W-:Y:S01]  /*44f0*/  @P1 STG.E.U16 desc[UR36][R8.64+0x50], R46 ;  /* 0x0000502e08001986 */ /* 0x000fe2000c101524 */
[----:B------:R-:W-:-:S03]  /*4500*/  ISETP.GT.AND P1, PT, R4, 0x38, PT ;  /* 0x000000380400780c */ /* 0x000fc60003f24270 */
[----:B------:R-:W-:Y:S01]  /*4510*/  @P0 STG.E.U16 desc[UR36][R8.64+0x52], R47 ;  /* 0x0000522f08000986 */ /* 0x000fe2000c101524 */
[----:B------:R-:W-:-:S03]  /*4520*/  ISETP.GT.AND P0, PT, R4, 0x31, PT ;  /* 0x000000310400780c */ /* 0x000fc60003f04270 */
[----:B------:R-:W-:Y:S01]  /*4530*/  @P4 STG.E.U16 desc[UR36][R6.64+0x60], R48 ;  /* 0x0000603006004986 */ /* 0x000fe2000c101524 */
[C---:B------:R-:W-:Y:S02]  /*4540*/  ISETP.GT.AND P4, PT, R3.reuse, RZ, P0 ;  /* 0x000000ff0300720c */ /* 0x040fe40000784270 */
[----:B------:R-:W-:-:S11]  /*4550*/  ISETP.GT.AND P0, PT, R3, 0x8, P0 ;  /* 0x000000080300780c */ /* 0x000fd60000704270 */
[----:B------:R-:W-:Y:S02]  /*4560*/  @P4 IMAD.MOV.U32 R4, RZ, RZ, R6 ;  /* 0x000000ffff044224 */ /* 0x000fe400078e0006 */
[----:B------:R-:W-:-:S05]  /*4570*/  @P4 IMAD.MOV.U32 R5, RZ, RZ, R7 ;  /* 0x000000ffff054224 */ /* 0x000fca00078e0007 */
[----:B------:R0:W-:Y:S01]  /*4580*/  @P4 STG.E.U16 desc[UR36][R4.64+0x62], R49 ;  /* 0x0000623104004986 */ /* 0x0001e2000c101524 */
[C---:B------:R-:W-:Y:S02]  /*4590*/  ISETP.GT.AND P4, PT, R3.reuse, RZ, P2 ;  /* 0x000000ff0300720c */ /* 0x040fe40001784270 */
[----:B------:R-:W-:Y:S01]  /*45a0*/  ISETP.GT.AND P2, PT, R3, 0x8, P2 ;  /* 0x000000080300780c */ /* 0x000fe20001744270 */
[----:B0-----:R-:W-:Y:S02]  /*45b0*/  @P3 IMAD.MOV.U32 R4, RZ, RZ, R8 ;  /* 0x000000ffff043224 */ /* 0x001fe400078e0008 */
[----:B------:R-:W-:-:S05]  /*45c0*/  @P3 IMAD.MOV.U32 R5, RZ, RZ, R9 ;  /* 0x000000ffff053224 */ /* 0x000fca00078e0009 */
[----:B------:R0:W-:Y:S01]  /*45d0*/  @P3 STG.E.U16 desc[UR36][R4.64+0x60], R50 ;  /* 0x0000603204003986 */ /* 0x0001e2000c101524 */
[C---:B------:R-:W-:Y:S02]  /*45e0*/  ISETP.GT.AND P3, PT, R3.reuse, RZ, P1 ;  /* 0x000000ff0300720c */ /* 0x040fe40000f64270 */
[----:B------:R-:W-:Y:S01]  /*45f0*/  ISETP.GT.AND P1, PT, R3, 0x8, P1 ;  /* 0x000000080300780c */ /* 0x000fe20000f24270 */
[----:B0-----:R-:W-:Y:S02]  /*4600*/  @P0 IMAD.MOV.U32 R4, RZ, RZ, R8 ;  /* 0x000000ffff040224 */ /* 0x001fe400078e0008 */
[----:B------:R-:W-:-:S05]  /*4610*/  @P0 IMAD.MOV.U32 R5, RZ, RZ, R9 ;  /* 0x000000ffff050224 */ /* 0x000fca00078e0009 */
[----:B------:R0:W-:Y:S03]  /*4620*/  @P0 STG.E.U16 desc[UR36][R4.64+0x62], R51 ;  /* 0x0000623304000986 */ /* 0x0001e6000c101524 */
[----:B0-----:R-:W-:Y:S02]  /*4630*/  @P3 IMAD.MOV.U32 R4, RZ, RZ, R6 ;  /* 0x000000ffff043224 */ /* 0x001fe400078e0006 */
[----:B------:R-:W-:-:S05]  /*4640*/  @P3 IMAD.MOV.U32 R5, RZ, RZ, R7 ;  /* 0x000000ffff053224 */ /* 0x000fca00078e0007 */
[----:B------:R0:W-:Y:S04]  /*4650*/  @P3 STG.E.U16 desc[UR36][R4.64+0x70], R52 ;  /* 0x0000703404003986 */ /* 0x0001e8000c101524 */
[----:B------:R4:W-:Y:S01]  /*4660*/  @P4 STG.E.U16 desc[UR36][R6.64+0x72], R53 ;  /* 0x0000723506004986 */ /* 0x0009e2000c101524 */
[----:B0-----:R-:W-:Y:S02]  /*4670*/  @P1 IMAD.MOV.U32 R4, RZ, RZ, R8 ;  /* 0x000000ffff041224 */ /* 0x001fe400078e0008 */
[----:B------:R-:W-:-:S05]  /*4680*/  @P1 IMAD.MOV.U32 R5, RZ, RZ, R9 ;  /* 0x000000ffff051224 */ /* 0x000fca00078e0009 */
[----:B------:R4:W-:Y:S04]  /*4690*/  @P1 STG.E.U16 desc[UR36][R4.64+0x70], R54 ;  /* 0x0000703604001986 */ /* 0x0009e8000c101524 */
[----:B------:R4:W-:Y:S02]  /*46a0*/  @P2 STG.E.U16 desc[UR36][R8.64+0x72], R55 ;  /* 0x0000723708002986 */ /* 0x0009e4000c101524 */
.L_x_94:
[----:B------:R-:W-:Y:S05]  /*46b0*/  BSYNC B0 ;  /* 0x0000000000007941 */ /* 0x000fea0003800000 */
.L_x_32:
[----:B------:R-:W-:Y:S01]  /*46c0*/  IADD3 R16, P0, R16, UR38, RZ ;  /* 0x0000002610107c10 */ /* 0x000fe2000ff1e0ff */
[----:B------:R-:W-:Y:S01]  /*46d0*/  ULDC.64 UR4, c[0x0][0x650] ;  /* 0x0001940000047ab9 */ /* 0x000fe20000000a00 */
[----:B------:R-:W-:Y:S01]  /*46e0*/  PRMT R3, RZ, 0x7610, R3 ;  /* 0x00007610ff037816 */ /* 0x000fe20000000003 */
[----:B------:R-:W-:Y:S01]  /*46f0*/  IMAD.MOV.U32 R70, RZ, RZ, -0x1 ;  /* 0xffffffffff467424 */ /* 0x000fe200078e00ff */
[----:B------:R-:W-:Y:S01]  /*4700*/  IADD3.X R17, R17, UR41, RZ, P0, !PT ;  /* 0x0000002911117c10 */ /* 0x000fe200087fe4ff */
[----:B------:R-:W-:Y:S01]  /*4710*/  IMAD.MOV.U32 R67, RZ, RZ, -0x1 ;  /* 0xffffffffff437424 */ /* 0x000fe200078e00ff */
[----:B------:R-:W-:-:S04]  /*4720*/  ISETP.GE.U32.AND P0, PT, R16, UR4, PT ;  /* 0x0000000410007c0c */ /* 0x000fc8000bf06070 */
[----:B------:R-:W-:-:S13]  /*4730*/  ISETP.GE.U32.AND.EX P0, PT, R17, UR5, PT, P0 ;  /* 0x0000000511007c0c */ /* 0x000fda000bf06100 */
[----:B------:R-:W-:Y:S05]  /*4740*/  @P0 BRA `(.L_x_95) ;  /* 0x00000004004c0947 */ /* 0x000fea0003800000 */
[----:B-12---:R-:W1:Y:S01]  /*4750*/  LDC.64 R10, c[0x0][0x628] ;  /* 0x00018a00ff0a7b82 */ /* 0x006e620000000a00 */
[----:B---3--:R-:W2:Y:S01]  /*4760*/  S2R R12, SR_CTAID.X ;  /* 0x00000000000c7919 */ /* 0x008ea20000002500 */
[----:B----4-:R-:W-:Y:S02]  /*4770*/  IMAD.MOV.U32 R8, RZ, RZ, R16 ;  /* 0x000000ffff087224 */ /* 0x010fe400078e0010 */
[----:B------:R-:W-:Y:S01]  /*4780*/  IMAD.MOV.U32 R9, RZ, RZ, R17 ;  /* 0x000000ffff097224 */ /* 0x000fe200078e0011 */
[----:B------:R-:W3:Y:S03]  /*4790*/  S2R R20, SR_CTAID.Y ;  /* 0x0000000000147919 */ /* 0x000ee60000002600 */
[----:B------:R-:W4:Y:S08]  /*47a0*/  LDC R0, c[0x0][0x630] ;  /* 0x00018c00ff007b82 */ /* 0x000f300000000800 */
[----:B------:R-:W0:Y:S01]  /*47b0*/  LDC.64 R14, c[0x0][0x620] ;  /* 0x00018800ff0e7b82 */ /* 0x000e220000000a00 */
[----:B-1----:R-:W-:-:S04]  /*47c0*/  ISETP.NE.U32.AND P0, PT, R10, RZ, PT ;  /* 0x000000ff0a00720c */ /* 0x002fc80003f05070 */
[----:B------:R-:W-:-:S13]  /*47d0*/  ISETP.NE.AND.EX P0, PT, R11, RZ, PT, P0 ;  /* 0x000000ff0b00720c */ /* 0x000fda0003f05300 */
[----:B0-234-:R-:W-:Y:S05]  /*47e0*/  @!P0 BRA `(.L_x_96) ;  /* 0x0000000000288947 */ /* 0x01dfea0003800000 */
        /* <DEDUP_REMOVED lines=10> */
.L_x_96:
[-CC-:B------:R-:W-:Y:S01]  /*4890*/  SHF.R.U64 R67, R8, R0.reuse, R9.reuse ;  /* 0x0000000008437219 */ /* 0x180fe20000001209 */
[----:B------:R-:W0:Y:S01]  /*48a0*/  LDC.64 R26, c[0x0][0x640] ;  /* 0x00019000ff1a7b82 */ /* 0x000e220000000a00 */
[----:B------:R-:W-:Y:S01]  /*48b0*/  SHF.R.U32.HI R0, RZ, R0, R9 ;  /* 0x00000000ff007219 */ /* 0x000fe20000011609 */
[----:B------:R-:W-:Y:S01]  /*48c0*/  ULDC UR4, c[0x0][0x150] ;  /* 0x0000540000047ab9 */ /* 0x000fe20000000800 */
[----:B------:R-:W-:Y:S02]  /*48d0*/  IADD3 R3, P0, RZ, -R67, RZ ;  /* 0x80000043ff037210 */ /* 0x000fe40007f1e0ff */
[----:B------:R-:W-:-:S03]  /*48e0*/  I2FP.F32.U32 R7, R12 ;  /* 0x0000000c00077245 */ /* 0x000fc60000201000 */
[----:B------:R-:W1:Y:S01]  /*48f0*/  LDC R6, c[0x0][0x618] ;  /* 0x00018600ff067b82 */ /* 0x000e620000000800 */
[----:B------:R-:W-:Y:S02]  /*4900*/  IMAD.X R5, RZ, RZ, ~R0, P0 ;  /* 0x000000ffff057224 */ /* 0x000fe400000e0e00 */
[----:B------:R-:W-:Y:S01]  /*4910*/  FMUL R7, R7, UR4 ;  /* 0x0000000407077c20 */ /* 0x000fe20008400000 */
[----:B------:R-:W-:Y:S01]  /*4920*/  ULDC UR4, c[0x0][0x154] ;  /* 0x0000550000047ab9 */ /* 0x000fe20000000800 */
[-C--:B------:R-:W-:Y:S02]  /*4930*/  IMAD R0, R5, R14.reuse, RZ ;  /* 0x0000000e05007224 */ /* 0x080fe400078e02ff */
[C---:B------:R-:W-:Y:S01]  /*4940*/  IMAD.WIDE.U32 R4, R3.reuse, R14, R16 ;  /* 0x0000000e03047225 */ /* 0x040fe200078e0010 */
[----:B------:R-:W2:Y:S01]  /*4950*/  LDC R11, c[0x0][0x608] ;  /* 0x00018200ff0b7b82 */ /* 0x000ea20000000800 */
[----:B------:R-:W3:Y:S02]  /*4960*/  F2I.U32.TRUNC.NTZ R7, R7 ;  /* 0x0000000700077305 */ /* 0x000ee4000020f000 */
[----:B------:R-:W-:-:S04]  /*4970*/  IMAD R3, R3, R15, R0 ;  /* 0x0000000f03037224 */ /* 0x000fc800078e0200 */
[----:B------:R-:W-:Y:S01]  /*4980*/  IMAD.IADD R3, R5, 0x1, R3 ;  /* 0x0000000105037824 */ /* 0x000fe200078e0203 */
[----:B------:R-:W4:Y:S01]  /*4990*/  LDC R8, c[0x0][0x658] ;  /* 0x00019600ff087b82 */ /* 0x000f220000000800 */
[----:B------:R-:W-:Y:S02]  /*49a0*/  I2FP.F32.U32 R5, R20 ;  /* 0x0000001400057245 */ /* 0x000fe40000201000 */
[----:B0-----:R-:W-:-:S04]  /*49b0*/  ISETP.NE.U32.AND P0, PT, R26, RZ, PT ;  /* 0x000000ff1a00720c */ /* 0x001fc80003f05070 */
[----:B------:R-:W-:Y:S01]  /*49c0*/  ISETP.NE.AND.EX P0, PT, R27, RZ, PT, P0 ;  /* 0x000000ff1b00720c */ /* 0x000fe20003f05300 */
[----:B------:R-:W0:Y:S01]  /*49d0*/  LDC R9, c[0x0][0x144] ;  /* 0x00005100ff097b82 */ /* 0x000e220000000800 */
[-C--:B-1----:R-:W-:Y:S01]  /*49e0*/  SHF.R.U64 R13, R4, R6.reuse, R3 ;  /* 0x00000006040d7219 */ /* 0x082fe20000001203 */
[----:B---3--:R-:W-:Y:S01]  /*49f0*/  IMAD.MOV R7, RZ, RZ, -R7 ;  /* 0x000000ffff077224 */ /* 0x008fe200078e0a07 */
[----:B------:R-:W-:Y:S01]  /*4a00*/  SHF.R.U32.HI R0, RZ, R6, R3 ;  /* 0x00000006ff007219 */ /* 0x000fe20000011603 */
[----:B------:R-:W-:-:S04]  /*4a10*/  FMUL R6, R5, UR4 ;  /* 0x0000000405067c20 */ /* 0x000fc80008400000 */
[----:B------:R-:W1:Y:S01]  /*4a20*/  LDC R21, c[0x0][0x148] ;  /* 0x00005200ff157b82 */ /* 0x000e620000000800 */
[----:B------:R3:W0:Y:S01]  /*4a30*/  F2I.U32.TRUNC.NTZ R14, R6 ;  /* 0x00000006000e7305 */ /* 0x000622000020f000 */
[-CC-:B--2---:R-:W-:Y:S02]  /*4a40*/  SHF.R.U64 R10, R13, R11.reuse, R0.reuse ;  /* 0x0000000b0d0a7219 */ /* 0x184fe40000001200 */
[----:B------:R-:W-:-:S04]  /*4a50*/  SHF.R.U32.HI R3, RZ, R11, R0 ;  /* 0x0000000bff037219 */ /* 0x000fc80000011600 */
[----:B-----5:R-:W2:Y:S01]  /*4a60*/  LDC R24, c[0x0][0x648] ;  /* 0x00019200ff187b82 */ /* 0x020ea20000000800 */
[-CC-:B----4-:R-:W-:Y:S02]  /*4a70*/  SHF.R.U64 R15, R10, R8.reuse, R3.reuse ;  /* 0x000000080a0f7219 */ /* 0x190fe40000001203 */
[----:B------:R-:W-:-:S03]  /*4a80*/  SHF.R.U32.HI R5, RZ, R8, R3 ;  /* 0x00000008ff057219 */ /* 0x000fc60000011603 */
[----:B------:R-:W-:Y:S02]  /*4a90*/  IMAD.MOV.U32 R4, RZ, RZ, R15 ;  /* 0x000000ffff047224 */ /* 0x000fe400078e000f */
[----:B------:R-:W4:Y:S01]  /*4aa0*/  LDC R28, c[0x0][0x638] ;  /* 0x00018e00ff1c7b82 */ /* 0x000f220000000800 */
[----:B0-----:R-:W-:-:S07]  /*4ab0*/  IMAD R25, R9, R7, R12 ;  /* 0x0000000709197224 */ /* 0x001fce00078e020c */
[----:B------:R-:W0:Y:S08]  /*4ac0*/  LDC R29, c[0x0][0x610] ;  /* 0x00018400ff1d7b82 */ /* 0x000e300000000800 */
[----:B------:R-:W0:Y:S01]  /*4ad0*/  LDC R30, c[0x0][0x600] ;  /* 0x00018000ff1e7b82 */ /* 0x000e220000000800 */
[----:B-1-3--:R-:W-:Y:S05]  /*4ae0*/  @!P0 BRA `(.L_x_97) ;  /* 0x0000000000288947 */ /* 0x00afea0003800000 */
[----:B------:R-:W1:Y:S02]  /*4af0*/  LDC R0, c[0x0][0x64c] ;  /* 0x00019300ff007b82 */ /* 0x000e640000000800 */
[----:B-1----:R-:W-:-:S05]  /*4b00*/  IADD3 R3, P0, R15, R0, RZ ;  /* 0x000000000f037210 */ /* 0x002fca0007f1e0ff */
        /* <DEDUP_REMOVED lines=8> */
.L_x_97:
[----:B------:R-:W-:Y:S01]  /*4b90*/  ISETP.NE.AND P0, PT, R2, 0x1, PT ;  /* 0x000000010200780c */ /* 0x000fe20003f05270 */
[----:B------:R-:W-:Y:S01]  /*4ba0*/  IMAD.MOV R14, RZ, RZ, -R14 ;  /* 0x000000ffff0e7224 */ /* 0x000fe200078e0a0e */
[----:B--2---:R-:W-:Y:S02]  /*4bb0*/  SHF.R.U64 R0, R4, R24, R5 ;  /* 0x0000001804007219 */ /* 0x004fe40000001205 */
[----:B------:R-:W-:Y:S02]  /*4bc0*/  LOP3.LUT R3, R10, R65, RZ, 0xc0, !PT ;  /* 0x000000410a037212 */ /* 0x000fe400078ec0ff */
[----:B------:R-:W-:Y:S01]  /*4bd0*/  LOP3.LUT R6, R13, R64, RZ, 0xc0, !PT ;  /* 0x000000400d067212 */ /* 0x000fe200078ec0ff */
[----:B------:R-:W-:Y:S02]  /*4be0*/  IMAD.MOV R4, RZ, RZ, -R0 ;  /* 0x000000ffff047224 */ /* 0x000fe400078e0a00 */
[----:B------:R-:W-:Y:S02]  /*4bf0*/  IMAD R0, R60, R0, R3 ;  /* 0x000000003c007224 */ /* 0x000fe400078e0203 */
[----:B----4-:R-:W-:-:S02]  /*4c00*/  IMAD R3, R4, R28, R15 ;  /* 0x0000001c04037224 */ /* 0x010fc400078e020f */
[----:B------:R-:W-:Y:S02]  /*4c10*/  @P0 IMAD R25, R21, R14, R20 ;  /* 0x0000000e15190224 */ /* 0x000fe400078e0214 */
[----:B0-----:R-:W-:Y:S02]  /*4c20*/  IMAD R5, R3, R30, R6 ;  /* 0x0000001e03057224 */ /* 0x001fe400078e0206 */
[----:B------:R-:W-:Y:S02]  /*4c30*/  IMAD R0, R0, R29, R25 ;  /* 0x0000001d00007224 */ /* 0x000fe400078e0219 */
[----:B------:R-:W-:-:S03]  /*4c40*/  IMAD.MOV.U32 R4, RZ, RZ, 0x1 ;  /* 0x00000001ff047424 */ /* 0x000fc600078e00ff */
[----:B------:R-:W-:Y:S02]  /*4c50*/  SEL R70, R5, R0, !P0 ;  /* 0x0000000005467207 */ /* 0x000fe40004000000 */
[----:B------:R-:W-:Y:S02]  /*4c60*/  PRMT R3, R4, 0x7610, R3 ;  /* 0x0000761004037816 */ /* 0x000fe40000000003 */
[----:B------:R-:W-:-:S07]  /*4c70*/  SEL R0, R0, R5, !P0 ;  /* 0x0000000500007207 */ /* 0x000fce0004000000 */
.L_x_95:
[----:B------:R-:W-:Y:S01]  /*4c80*/  LOP3.LUT P0, RZ, R3, 0xff, RZ, 0xc0, !PT ;  /* 0x000000ff03ff7812 */ /* 0x000fe2000780c0ff */
[----:B------:R-:W-:Y:S01]  /*4c90*/  UIMAD.WIDE.U32 UR4, UR42, -0x55555555, URZ ;  /* 0xaaaaaaab2a0478a5 */ /* 0x000fe2000f8e003f */
[----:B------:R-:W-:-:S03]  /*4ca0*/  IMAD.MOV.U32 R71, RZ, RZ, R0 ;  /* 0x000000ffff477224 */ /* 0x000fc600078e0000 */
[----:B------:R-:W-:-:S04]  /*4cb0*/  USHF.R.U32.HI UR4, URZ, 0x1, UR5 ;  /* 0x000000013f047899 */ /* 0x000fc80008011605 */
[----:B------:R-:W-:-:S04]  /*4cc0*/  UIMAD UR42, UR4, -0x3, UR42 ;  /* 0xfffffffd042a78a4 */ /* 0x000fc8000f8e022a */
[----:B------:R-:W-:Y:S08]  /*4cd0*/  @P0 BRA `(.L_x_98) ;  /* 0xffffffc400c40947 */ /* 0x000ff0000383ffff */
[----:B------:R-:W-:Y:S05]  /*4ce0*/  EXIT ;  /* 0x000000000000794d */ /* 0x000fea0003800000 */
.L_x_7:
        /* <DEDUP_REMOVED lines=26> */
.L_x_100:
[----:B------:R-:W0:Y:S01]  /*4e90*/  LDC.64 R28, c[0x0][0x640] ;  /* 0x00019000ff1c7b82 */ /* 0x000e220000000a00 */
[-CC-:B------:R-:W-:Y:S01]  /*4ea0*/  SHF.R.U64 R22, R14, R6.reuse, R15.reuse ;  /* 0x000000060e167219 */ /* 0x180fe2000000120f */
[----:B------:R-:W-:Y:S01]  /*4eb0*/  IMAD.MOV.U32 R30, RZ, RZ, 0x1 ;  /* 0x00000001ff1e7424 */ /* 0x000fe200078e00ff */
[----:B------:R-:W-:Y:S02]  /*4ec0*/  SHF.R.U32.HI R6, RZ, R6, R15 ;  /* 0x00000006ff067219 */ /* 0x000fe4000001160f */
[----:B------:R-:W-:-:S03]  /*4ed0*/  IADD3 R13, P0, RZ, -R22, RZ ;  /* 0x80000016ff0d7210 */ /* 0x000fc60007f1e0ff */
[----:B------:R-:W1:Y:S02]  /*4ee0*/  LDC R12, c[0x0][0x618] ;  /* 0x00018600ff0c7b82 */ /* 0x000e640000000800 */
[----:B------:R-:W-:-:S04]  /*4ef0*/  IMAD.X R11, RZ, RZ, ~R6, P0 ;  /* 0x000000ffff0b7224 */ /* 0x000fc800000e0e06 */
[-C--:B------:R-:W-:Y:S02]  /*4f00*/  IMAD R6, R11, R24.reuse, RZ ;  /* 0x000000180b067224 */ /* 0x080fe400078e02ff */
[----:B------:R-:W2:Y:S01]  /*4f10*/  LDC R14, c[0x0][0x608] ;  /* 0x00018200ff0e7b82 */ /* 0x000ea20000000800 */
[----:B------:R-:W-:-:S04]  /*4f20*/  IMAD.WIDE.U32 R10, R13, R24, R16 ;  /* 0x000000180d0a7225 */ /* 0x000fc800078e0010 */
[----:B------:R-:W-:-:S03]  /*4f30*/  IMAD R13, R13, R25, R6 ;  /* 0x000000190d0d7224 */ /* 0x000fc600078e0206 */
[----:B------:R-:W3:Y:S01]  /*4f40*/  LDC R27, c[0x0][0x658] ;  /* 0x00019600ff1b7b82 */ /* 0x000ee20000000800 */
[----:B------:R-:W-:Y:S01]  /*4f50*/  IMAD.IADD R11, R11, 0x1, R13 ;  /* 0x000000010b0b7824 */ /* 0x000fe200078e020d */
[----:B0-----:R-:W-:-:S04]  /*4f60*/  ISETP.NE.U32.AND P0, PT, R28, RZ, PT ;  /* 0x000000ff1c00720c */ /* 0x001fc80003f05070 */
[----:B------:R-:W-:Y:S02]  /*4f70*/  ISETP.NE.AND.EX P0, PT, R29, RZ, PT, P0 ;  /* 0x000000ff1d00720c */ /* 0x000fe40003f05300 */
[----:B------:R-:W0:Y:S01]  /*4f80*/  LDC R24, c[0x0][0x600] ;  /* 0x00018000ff187b82 */ /* 0x000e220000000800 */
[-CC-:B-1----:R-:W-:Y:S01]  /*4f90*/  SHF.R.U64 R8, R10, R12.reuse, R11.reuse ;  /* 0x0000000c0a087219 */ /* 0x182fe2000000120b */
[----:B------:R-:W-:Y:S01]  /*4fa0*/  IMAD.MOV.U32 R10, RZ, RZ, -0x1 ;  /* 0xffffffffff0a7424 */ /* 0x000fe200078e00ff */
[----:B------:R-:W-:-:S05]  /*4fb0*/  SHF.R.U32.HI R11, RZ, R12, R11 ;  /* 0x0000000cff0b7219 */ /* 0x000fca000001160b */
[----:B------:R-:W1:Y:S01]  /*4fc0*/  LDC R25, c[0x0][0x648] ;  /* 0x00019200ff197b82 */ /* 0x000e620000000800 */
[-CC-:B--2---:R-:W-:Y:S02]  /*4fd0*/  SHF.R.U64 R21, R8, R14.reuse, R11.reuse ;  /* 0x0000000e08157219 */ /* 0x184fe4000000120b */
[----:B------:R-:W-:-:S05]  /*4fe0*/  SHF.R.U32.HI R6, RZ, R14, R11 ;  /* 0x0000000eff067219 */ /* 0x000fca000001160b */
[----:B------:R-:W2:Y:S01]  /*4ff0*/  LDC R26, c[0x0][0x638] ;  /* 0x00018e00ff1a7b82 */ /* 0x000ea20000000800 */
[-C--:B---3--:R-:W-:Y:S02]  /*5000*/  SHF.L.U32 R10, R10, R27.reuse, RZ ;  /* 0x0000001b0a0a7219 */ /* 0x088fe400000006ff */
[-CC-:B------:R-:W-:Y:S02]  /*5010*/  SHF.R.U64 R23, R21, R27.reuse, R6.reuse ;  /* 0x0000001b15177219 */ /* 0x180fe40000001206 */
[----:B------:R-:W-:Y:S02]  /*5020*/  LOP3.LUT R32, RZ, R10, RZ, 0x33, !PT ;  /* 0x0000000aff207212 */ /* 0x000fe400078e33ff */
[----:B------:R-:W-:Y:S01]  /*5030*/  SHF.R.U32.HI R11, RZ, R27, R6 ;  /* 0x0000001bff0b7219 */ /* 0x000fe20000011606 */
[----:B------:R-:W3:Y:S01]  /*5040*/  LDC R31, c[0x0][0x610] ;  /* 0x00018400ff1f7b82 */ /* 0x000ee20000000800 */
[----:B------:R-:W-:Y:S01]  /*5050*/  IMAD.MOV.U32 R10, RZ, RZ, R23 ;  /* 0x000000ffff0a7224 */ /* 0x000fe200078e0017 */
[----:B------:R-:W-:Y:S06]  /*5060*/  @!P0 BRA `(.L_x_101) ;  /* 0x0000000000288947 */ /* 0x000fec0003800000 */
        /* <DEDUP_REMOVED lines=10> */
.L_x_101:
[----:B------:R-:W-:Y:S02]  /*5110*/  ISETP.NE.AND P0, PT, R2, 0x1, PT ;  /* 0x000000010200780c */ /* 0x000fe40003f05270 */
[----:B-1----:R-:W-:Y:S01]  /*5120*/  SHF.R.U64 R6, R10, R25, R11 ;  /* 0x000000190a067219 */ /* 0x002fe2000000120b */
[----:B0-----:R-:W-:Y:S01]  /*5130*/  VIADD R11, R24, 0xffffffff ;  /* 0xffffffff180b7836 */ /* 0x001fe20000000000 */
[----:B------:R-:W-:Y:S02]  /*5140*/  SHF.L.U32 R30, R30, R27, RZ ;  /* 0x0000001b1e1e7219 */ /* 0x000fe400000006ff */
[----:B------:R-:W-:Y:S01]  /*5150*/  LOP3.LUT R5, R21, R32, RZ, 0xc0, !PT ;  /* 0x0000002015057212 */ /* 0x000fe200078ec0ff */
[----:B------:R-:W-:-:S04]  /*5160*/  IMAD.MOV R10, RZ, RZ, -R6 ;  /* 0x000000ffff0a7224 */ /* 0x000fc800078e0a06 */
[----:B------:R-:W-:Y:S01]  /*5170*/  IMAD R6, R30, R6, R5 ;  /* 0x000000061e067224 */ /* 0x000fe200078e0205 */
[----:B------:R-:W-:Y:S01]  /*5180*/  LOP3.LUT R5, R8, R11, RZ, 0xc0, !PT ;  /* 0x0000000b08057212 */ /* 0x000fe200078ec0ff */
[----:B------:R-:W-:Y:S02]  /*5190*/  @P0 IMAD R7, R9, R20, R4 ;  /* 0x0000001409070224 */ /* 0x000fe400078e0204 */
[----:B--2---:R-:W-:Y:S02]  /*51a0*/  IMAD R4, R10, R26, R23 ;  /* 0x0000001a0a047224 */ /* 0x004fe400078e0217 */
[----:B---3--:R-:W-:Y:S02]  /*51b0*/  IMAD R7, R6, R31, R7 ;  /* 0x0000001f06077224 */ /* 0x008fe400078e0207 */
[----:B------:R-:W-:Y:S02]  /*51c0*/  IMAD R4, R4, R24, R5 ;  /* 0x0000001804047224 */ /* 0x000fe400078e0205 */
[----:B------:R-:W-:-:S02]  /*51d0*/  IMAD.MOV.U32 R8, RZ, RZ, 0x1 ;  /* 0x00000001ff087424 */ /* 0x000fc400078e00ff */
[----:B------:R-:W-:Y:S01]  /*51e0*/  IMAD.MOV.U32 R6, RZ, RZ, R22 ;  /* 0x000000ffff067224 */ /* 0x000fe200078e0016 */
[----:B------:R-:W-:Y:S02]  /*51f0*/  SEL R19, R4, R7, !P0 ;  /* 0x0000000704137207 */ /* 0x000fe40004000000 */
[----:B------:R-:W-:-:S07]  /*5200*/  SEL R21, R7, R4, !P0 ;  /* 0x0000000407157207 */ /* 0x000fce0004000000 */
.L_x_99:
[----:B------:R-:W-:-:S08]  /*5210*/  NOP ;  /* 0x0000000000007918 */ /* 0x000fd00000000000 */
[----:B------:R-:W0:-:S00]  /*5220*/  USETMAXREG.DEALLOC.CTAPOOL 0x28 ;  /* 0x00000028000079c8 */ /* 0x000e0000080e0500 */
[----:B0-----:R-:W-:-:S13]  /*5230*/  ISETP.NE.AND P0, PT, R3, RZ, PT ;  /* 0x000000ff0300720c */ /* 0x001fda0003f05270 */
[----:B------:R-:W-:Y:S05]  /*5240*/  @P0 EXIT ;  /* 0x000000000000094d */ /* 0x000fea0003800000 */
[----:B------:R-:W-:Y:S01]  /*5250*/  LOP3.LUT P0, RZ, R8, 0xff, RZ, 0xc0, !PT ;  /* 0x000000ff08ff7812 */ /* 0x000fe2000780c0ff */
[----:B------:R-:W-:Y:S02]  /*5260*/  IMAD.MOV.U32 R3, RZ, RZ, 0x1 ;  /* 0x00000001ff037424 */ /* 0x000fe400078e00ff */
[----:B------:R-:W-:-:S10]  /*5270*/  IMAD.MOV.U32 R8, RZ, RZ, RZ ;  /* 0x000000ffff087224 */ /* 0x000fd400078e00ff */
[----:B------:R-:W-:Y:S05]  /*5280*/  @!P0 BRA `(.L_x_102) ;  /* 0x0000000c00548947 */ /* 0x000fea0003800000 */
[----:B------:R-:W0:Y:S01]  /*5290*/  LDC R3, c[0x0][0x28c] ;  /* 0x0000a300ff037b82 */ /* 0x000e220000000800 */
[----:B------:R-:W-:Y:S01]  /*52a0*/  ULDC UR5, c[0x0][0x658] ;  /* 0x0001960000057ab9 */ /* 0x000fe20000000800 */
[----:B------:R-:W-:Y:S01]  /*52b0*/  UMOV UR6, 0xffffffff ;  /* 0xffffffff00067882 */ /* 0x000fe20000000000 */
[----:B------:R-:W-:Y:S01]  /*52c0*/  BSSY B0, `(.L_x_102) ;  /* 0x00000d1000007945 */ /* 0x000fe20003800000 */
[----:B------:R-:W-:Y:S01]  /*52d0*/  USHF.L.U32 UR6, UR6, UR5, URZ ;  /* 0x0000000506067299 */ /* 0x000fe2000800063f */
[----:B------:R-:W-:Y:S01]  /*52e0*/  IMAD.MOV.U32 R10, RZ, RZ, 0x1 ;  /* 0x00000001ff0a7424 */ /* 0x000fe200078e00ff */
[----:B------:R-:W-:Y:S01]  /*52f0*/  LOP3.LUT R9, R18, 0x2, RZ, 0xfc, !PT ;  /* 0x0000000212097812 */ /* 0x000fe200078efcff */
[----:B------:R-:W-:Y:S01]  /*5300*/  IMAD.MOV.U32 R8, RZ, RZ, RZ ;  /* 0x000000ffff087224 */ /* 0x000fe200078e00ff */
[----:B------:R-:W1:Y:S01]  /*5310*/  S2UR UR8, SR_CgaCtaId ;  /* 0x00000000000879c3 */ /* 0x000e620000008800 */
[----:B------:R-:W-:Y:S01]  /*5320*/  ULDC UR4, c[0x0][0x600] ;  /* 0x0001800000047ab9 */ /* 0x000fe20000000800 */
[----:B------:R-:W-:Y:S01]  /*5330*/  UMOV UR7, 0x1 ;  /* 0x0000000100077882 */ /* 0x000fe20000000000 */
[----:B------:R-:W-:-:S02]  /*5340*/  UIADD3 UR4, UR4, -0x1, URZ ;  /* 0xffffffff04047890 */ /* 0x000fc4000fffe03f */
[----:B------:R-:W-:Y:S02]  /*5350*/  USHF.L.U32 UR5, UR7, UR5, URZ ;  /* 0x0000000507057299 */ /* 0x000fe4000800063f */
[----:B------:R-:W-:Y:S01]  /*5360*/  ULOP3.LUT UR6, URZ, UR6, URZ, 0x33, !UPT ;  /* 0x000000063f067292 */ /* 0x000fe2000f8e333f */
[----:B------:R-:W-:Y:S01]  /*5370*/  ULDC.64 UR30, c[0x0][0x198] ;  /* 0x00006600001e7ab9 */ /* 0x000fe20000000a00 */
[----:B0-----:R-:W-:-:S05]  /*5380*/  VIADD R3, R3, 0x7f ;  /* 0x0000007f03037836 */ /* 0x001fca0000000000 */
[----:B------:R-:W-:Y:S01]  /*5390*/  SHF.R.S32.HI R4, RZ, 0x1f, R3 ;  /* 0x0000001fff047819 */ /* 0x000fe20000011403 */
[----:B-1----:R-:W-:-:S03]  /*53a0*/  IMAD.U32 R12, RZ, RZ, UR8 ;  /* 0x00000008ff0c7e24 */ /* 0x002fc6000f8e00ff */
[----:B------:R-:W-:Y:S01]  /*53b0*/  LEA.HI R4, R4, R3, RZ, 0x7 ;  /* 0x0000000304047211 */ /* 0x000fe200078f38ff */
[----:B------:R-:W-:-:S03]  /*53c0*/  IMAD.MOV.U32 R3, RZ, RZ, 0x1 ;  /* 0x00000001ff037424 */ /* 0x000fc600078e00ff */
[----:B------:R-:W-:-:S05]  /*53d0*/  SHF.R.S32.HI R11, RZ, 0x7, R4 ;  /* 0x00000007ff0b7819 */ /* 0x000fca0000011404 */
[----:B------:R-:W-:-:S07]  /*53e0*/  VIADD R13, R11, 0x1 ;  /* 0x000000010b0d7836 */ /* 0x000fce0000000000 */
.L_x_113:
[----:B------:R-:W-:-:S03]  /*53f0*/  UMOV UR7, 0xffffffff ;  /* 0xffffffff00077882 */ /* 0x000fc60000000000 */
[----:B------:R-:W-:Y:S05]  /*5400*/  BRA.DIV UR7, `(.L_x_103) ;  /* 0x0000000e07b87947 */ /* 0x000fea000b800000 */
[----:B------:R-:W-:-:S13]  /*5410*/  ELECT P6, URZ, PT ;  /* 0x00000000003f782f */ /* 0x000fda00038c0000 */
.L_x_123:
[----:B------:R-:W0:Y:S01]  /*5420*/  LDC R4, c[0x0][0x28c] ;  /* 0x0000a300ff047b82 */ /* 0x000e220000000800 */
[----:B------:R-:W-:Y:S01]  /*5430*/  BSSY B1, `(.L_x_104) ;  /* 0x0000047000017945 */ /* 0x000fe20003800000 */
[----:B0-----:R-:W-:-:S13]  /*5440*/  ISETP.LT.OR P6, PT, R4, 0x1, !P6 ;  /* 0x000000010400780c */ /* 0x001fda00077c1670 */
[----:B------:R-:W-:Y:S05]  /*5450*/  @P6 BRA `(.L_x_105) ;  /* 0x0000000400106947 */ /* 0x000fea0003800000 */
[----:B------:R-:W-:Y:S02]  /*5460*/  IMAD R21, R21, 0x2, R12 ;  /* 0x0000000215157824 */ /* 0x000fe400078e020c */
[----:B------:R-:W-:Y:S02]  /*5470*/  IMAD.SHL.U32 R19, R19, 0x40, RZ ;  /* 0x0000004013137824 */ /* 0x000fe400078e00ff */
[----:B------:R-:W-:Y:S02]  /*5480*/  IMAD.MOV.U32 R22, RZ, RZ, RZ ;  /* 0x000000ffff167224 */ /* 0x000fe400078e00ff */
[----:B------:R-:W-:Y:S02]  /*5490*/  IMAD.MOV.U32 R4, RZ, RZ, R13 ;  /* 0x000000ffff047224 */ /* 0x000fe400078e000d */
[----:B------:R-:W-:Y:S02]  /*54a0*/  IMAD.MOV.U32 R5, RZ, RZ, R3 ;  /* 0x000000ffff057224 */ /* 0x000fe400078e0003 */
[----:B------:R-:W-:-:S02]  /*54b0*/  IMAD.MOV.U32 R7, RZ, RZ, R8 ;  /* 0x000000ffff077224 */ /* 0x000fc400078e0008 */
[----:B------:R-:W-:-:S07]  /*54c0*/  IMAD.SHL.U32 R21, R21, 0x40, RZ ;  /* 0x0000004015157824 */ /* 0x000fce00078e00ff */
.L_x_108:
[----:B------:R-:W0:Y:S01]  /*54d0*/  S2UR UR7, SR_CgaCtaId ;  /* 0x00000000000779c3 */ /* 0x000e220000008800 */
[----:B------:R-:W-:Y:S02]  /*54e0*/  MOV R15, 0x400 ;  /* 0x00000400000f7802 */ /* 0x000fe40000000f00 */
[----:B------:R-:W-:Y:S02]  /*54f0*/  SHF.L.U32 R14, R5, 0x1f, RZ ;  /* 0x0000001f050e7819 */ /* 0x000fe400000006ff */
[----:B------:R-:W-:Y:S01]  /*5500*/  ISETP.NE.AND P1, PT, R0, RZ, PT ;  /* 0x000000ff0000720c */ /* 0x000fe20003f25270 */
[----:B0-----:R-:W-:-:S05]  /*5510*/  IMAD.U32 R12, RZ, RZ, UR7 ;  /* 0x00000007ff0c7e24 */ /* 0x001fca000f8e00ff */
[----:B------:R-:W-:-:S07]  /*5520*/  LEA R20, R12, R15, 0x18 ;  /* 0x0000000f0c147211 */ /* 0x000fce00078ec0ff */
[----:B------:R-:W0:Y:S01]  /*5530*/  @!P1 LDC R15, c[0x0][0x500] ;  /* 0x00014000ff0f9b82 */ /* 0x000e220000000800 */
[----:B------:R-:W-:-:S04]  /*5540*/  IMAD R23, R7, 0x8, R20 ;  /* 0x0000000807177824 */ /* 0x000fc800078e0214 */
[----:B------:R-:W1:Y:S02]  /*5550*/  SYNCS.PHASECHK.TRANS64.TRYWAIT P0, [R23+URZ+0x18], R14 ;  /* 0x0000180e170075a7 */ /* 0x000e64000800017f */
[----:B-1----:R-:W-:Y:S05]  /*5560*/  @!P0 BRA `(.L_x_106) ;  /* 0x0000000c00808947 */ /* 0x002fea0003800000 */
.L_x_124:
[----:B-1----:R-:W-:Y:S01]  /*5570*/  PRMT R14, R9, 0x9910, RZ ;  /* 0x00009910090e7816 */ /* 0x002fe200000000ff */
[----:B0-----:R0:W-:Y:S03]  /*5580*/  @!P1 SYNCS.ARRIVE.TRANS64 RZ, [R23+URZ], R15 ;  /* 0x0000000f17ff99a7 */ /* 0x0011e6000800003f */
[----:B------:R-:W-:-:S13]  /*5590*/  ISETP.NE.AND P0, PT, R14, 0x2, PT ;  /* 0x000000020e00780c */ /* 0x000fda0003f05270 */
[----:B0-----:R-:W-:Y:S05]  /*55a0*/  @P0 BRA `(.L_x_107) ;  /* 0x0000000000040947 */ /* 0x001fea0003800000 */
[----:B------:R-:W-:Y:S01]  /*55b0*/  BPT.TRAP 0x1 ;  /* 0x000000040000795c */ /* 0x000fe20000300000 */
.L_x_107:
[----:B------:R-:W-:Y:S01]  /*55c0*/  IMAD.SHL.U32 R15, R7, 0x4000, RZ ;  /* 0x00004000070f7824 */ /* 0x000fe200078e00ff */
[----:B------:R-:W-:Y:S01]  /*55d0*/  R2UR UR34, R22 ;  /* 0x00000000162272ca */ /* 0x000fe200000e0000 */
[----:B------:R-:W-:Y:S01]  /*55e0*/  VIADD R4, R4, 0xffffffff ;  /* 0xffffffff04047836 */ /* 0x000fe20000000000 */
[----:B------:R-:W-:Y:S01]  /*55f0*/  R2UR UR33, R23 ;  /* 0x00000000172172ca */ /* 0x000fe200000e0000 */
[--C-:B------:R-:W-:Y:S01]  /*5600*/  IMAD R14, R12, 0x1000, R15.reuse ;  /* 0x000010000c0e7824 */ /* 0x100fe200078e020f */
[----:B------:R-:W-:Y:S01]  /*5610*/  R2UR UR36, R6 ;  /* 0x00000000062472ca */ /* 0x000fe200000e0000 */
[----:B------:R-:W-:Y:S01]  /*5620*/  IMAD.IADD R15, R20, 0x1, R15 ;  /* 0x00000001140f7824 */ /* 0x000fe200078e020f */
[----:B------:R-:W-:Y:S01]  /*5630*/  R2UR UR35, R21 ;  /* 0x00000000152372ca */ /* 0x000fe200000e0000 */
[----:B------:R-:W-:Y:S01]  /*5640*/  IMAD R14, R14, 0x2, R20 ;  /* 0x000000020e0e7824 */ /* 0x000fe200078e0214 */
[----:B------:R-:W-:Y:S01]  /*5650*/  UIADD3 UR14, UP0, UR30, 0xf0, URZ ;  /* 0x000000f01e0e7890 */ /* 0x000fe2000ff1e03f */
[----:B------:R-:W-:Y:S01]  /*5660*/  R2UR UR19, R19 ;  /* 0x00000000131372ca */ /* 0x000fe200000e0000 */
[----:B------:R-:W-:Y:S01]  /*5670*/  UIADD3 UR42, UP1, UR30, 0x1f0, URZ ;  /* 0x000001f01e2a7890 */ /* 0x000fe2000ff3e03f */
[----:B------:R-:W-:Y:S01]  /*5680*/  R2UR UR8, R15 ;  /* 0x000000000f0872ca */ /* 0x000fe200000e0000 */
[----:B------:R-:W-:Y:S01]  /*5690*/  UIADD3.X UR15, URZ, UR31, URZ, UP0, !UPT ;  /* 0x0000001f3f0f7290 */ /* 0x000fe200087fe43f */
[----:B------:R-:W-:Y:S01]  /*56a0*/  R2UR UR24, R14 ;  /* 0x000000000e1872ca */ /* 0x000fe200000e0000 */
[----:B------:R-:W-:Y:S01]  /*56b0*/  UIADD3 UR26, UR34, 0x40, URZ ;  /* 0x00000040221a7890 */ /* 0x000fe2000fffe03f */
[----:B------:R-:W-:Y:S01]  /*56c0*/  ISETP.GT.AND P1, PT, R4, 0x1, PT ;  /* 0x000000010400780c */ /* 0x000fe20003f24270 */
[----:B------:R-:W-:Y:S01]  /*56d0*/  UIADD3.X UR43, URZ, UR31, URZ, UP1, !UPT ;  /* 0x0000001f3f2b7290 */ /* 0x000fe20008ffe43f */
[----:B------:R-:W-:Y:S01]  /*56e0*/  VIADD R7, R7, 0x1 ;  /* 0x0000000107077836 */ /* 0x000fe20000000000 */
[----:B------:R-:W-:Y:S01]  /*56f0*/  UMOV UR7, 0x30000 ;  /* 0x0003000000077882 */ /* 0x000fe20000000000 */
[----:B------:R-:W-:Y:S01]  /*5700*/  UMOV UR22, 0x0 ;  /* 0x0000000000167882 */ /* 0x000fe20000000000 */
[----:B------:R-:W-:Y:S01]  /*5710*/  UMOV UR23, 0x10000000 ;  /* 0x1000000000177882 */ /* 0x000fe20000000000 */
[----:B------:R-:W-:Y:S01]  /*5720*/  UMOV UR25, UR33 ;  /* 0x0000002100197c82 */ /* 0x000fe20008000000 */
[C---:B------:R-:W-:Y:S01]  /*5730*/  ISETP.NE.AND P0, PT, R7.reuse, 0x3, PT ;  /* 0x000000030700780c */ /* 0x040fe20003f05270 */
[----:B------:R-:W-:Y:S01]  /*5740*/  UMOV UR28, UR36 ;  /* 0x00000024001c7c82 */ /* 0x000fe20008000000 */
[----:B------:R-:W-:Y:S01]  /*5750*/  UIADD3 UR16, UR8, 0x18100, URZ ;  /* 0x0001810008107890 */ /* 0x000fe2000fffe03f */
[----:B------:R-:W-:Y:S01]  /*5760*/  VIADD R22, R22, 0x80 ;  /* 0x0000008016167836 */ /* 0x000fe20000000000 */
[----:B------:R-:W-:Y:S01]  /*5770*/  UIADD3 UR32, UR24, 0x100, URZ ;  /* 0x0000010018207890 */ /* 0x000fe2000fffe03f */
[----:B------:R-:W-:Y:S01]  /*5780*/  SEL R14, RZ, 0x1, P0 ;  /* 0x00000001ff0e7807 */ /* 0x000fe20000000000 */
[----:B------:R-:W-:Y:S01]  /*5790*/  UIADD3 UR24, UR24, 0x4100, URZ ;  /* 0x0000410018187890 */ /* 0x000fe2000fffe03f */
[----:B------:R-:W-:Y:S01]  /*57a0*/  SEL R7, R7, RZ, P0 ;  /* 0x000000ff07077207 */ /* 0x000fe20000000000 */
[----:B------:R-:W-:Y:S01]  /*57b0*/  UIADD3 UR8, UR8, 0x1a100, URZ ;  /* 0x0001a10008087890 */ /* 0x000fe2000fffe03f */
[----:B------:R-:W-:Y:S01]  /*57c0*/  LOP3.LUT R5, R5, R14, RZ, 0x3c, !PT ;  /* 0x0000000e05057212 */ /* 0x000fe200078e3cff */
[----:B------:R-:W-:Y:S01]  /*57d0*/  UMOV UR27, UR35 ;  /* 0x00000023001b7c82 */ /* 0x000fe20008000000 */
[----:B------:R-:W-:Y:S01]  /*57e0*/  UMOV UR17, UR33 ;  /* 0x0000002100117c82 */ /* 0x000fe20008000000 */
[----:B------:R-:W-:Y:S01]  /*57f0*/  UMOV UR18, UR34 ;  /* 0x0000002200127c82 */ /* 0x000fe20008000000 */
[----:B------:R-:W-:Y:S01]  /*5800*/  UMOV UR20, UR36 ;  /* 0x0000002400147c82 */ /* 0x000fe20008000000 */
[----:B------:R0:W-:Y:S01]  /*5810*/  UTMALDG.3D.MULTICAST [UR32], [UR14], UR7, desc[UR22] ;  /* 0x000016200e0073b4 */ /* 0x0001e20008011807 */
[----:B------:R-:W-:Y:S01]  /*5820*/  UMOV UR9, UR33 ;  /* 0x0000002100097c82 */ /* 0x000fe20008000000 */
[----:B------:R-:W-:Y:S01]  /*5830*/  UMOV UR11, UR19 ;  /* 0x00000013000b7c82 */ /* 0x000fe20008000000 */
[----:B------:R-:W-:Y:S01]  /*5840*/  UMOV UR12, UR36 ;  /* 0x00000024000c7c82 */ /* 0x000fe20008000000 */
[----:B------:R-:W-:Y:S01]  /*5850*/  UMOV UR10, UR26 ;  /* 0x0000001a000a7c82 */ /* 0x000fe20008000000 */
[----:B------:R0:W-:Y:S01]  /*5860*/  UTMALDG.3D.MULTICAST [UR24], [UR14], UR7, desc[UR22] ;  /* 0x000016180e0073b4 */ /* 0x0001e20008011807 */
[----:B------:R0:W-:Y:S01]  /*5870*/  UTMALDG.3D [UR16], [UR42], desc[UR22] ;  /* 0x000016102a0075b4 */ /* 0x0001e20008011000 */
[----:B------:R0:W-:Y:S02]  /*5880*/  UTMALDG.3D [UR8], [UR42], desc[UR22] ;  /* 0x000016082a0075b4 */ /* 0x0001e40008011000 */
[----:B0-----:R-:W-:Y:S05]  /*5890*/  @P1 BRA `(.L_x_108) ;  /* 0xfffffffc000c1947 */ /* 0x001fea000383ffff */
.L_x_105:
[----:B------:R-:W-:Y:S05]  /*58a0*/  BSYNC B1 ;  /* 0x0000000000017941 */ /* 0x000fea0003800000 */
.L_x_104:
[----:B------:R-:W-:Y:S01]  /*58b0*/  LOP3.LUT P1, RZ, R10, 0xff, RZ, 0xc0, !PT ;  /* 0x000000ff0aff7812 */ /* 0x000fe2000782c0ff */
[C---:B------:R-:W-:Y:S01]  /*58c0*/  IMAD.IADD R7, R11.reuse, 0x1, R8 ;  /* 0x000000010b077824 */ /* 0x040fe200078e0208 */
[----:B------:R-:W-:Y:S01]  /*58d0*/  ULDC.64 UR8, c[0x0][0x650] ;  /* 0x0001940000087ab9 */ /* 0x000fe20000000a00 */
[----:B------:R-:W-:Y:S01]  /*58e0*/  ISETP.GE.U32.AND P2, PT, R11, 0x3, PT ;  /* 0x000000030b00780c */ /* 0x000fe20003f46070 */
[----:B------:R-:W-:Y:S01]  /*58f0*/  BSSY B1, `(.L_x_109) ;  /* 0x000006b000017945 */ /* 0x000fe20003800000 */
[----:B------:R-:W-:Y:S01]  /*5900*/  IMAD.MOV.U32 R21, RZ, RZ, -0x1 ;  /* 0xffffffffff157424 */ /* 0x000fe200078e00ff */
[----:B------:R-:W-:Y:S01]  /*5910*/  ISETP.GT.U32.AND P0, PT, R7, 0x2, PT ;  /* 0x000000020700780c */ /* 0x000fe20003f04070 */
[----:B------:R-:W-:Y:S01]  /*5920*/  IMAD.MOV.U32 R19, RZ, RZ, -0x1 ;  /* 0xffffffffff137424 */ /* 0x000fe200078e00ff */
[----:B------:R-:W-:Y:S02]  /*5930*/  PRMT R10, RZ, 0x7610, R10 ;  /* 0x00007610ff0a7816 */ /* 0x000fe4000000000a */
[----:B------:R-:W-:-:S03]  /*5940*/  ISETP.LT.U32.AND P0, PT, R11, 0x3, P0 ;  /* 0x000000030b00780c */ /* 0x000fc60000701070 */
[----:B------:R-:W0:Y:S01]  /*5950*/  @P1 S2R R12, SR_CgaCtaId ;  /* 0x00000000000c1919 */ /* 0x000e220000008800 */
[----:B------:R-:W-:-:S04]  /*5960*/  @P1 MOV R5, 0x400 ;  /* 0x0000040000051802 */ /* 0x000fc80000000f00 */
[----:B0-----:R-:W-:Y:S01]  /*5970*/  @P1 LEA R6, R12, R5, 0x18 ;  /* 0x000000050c061211 */ /* 0x001fe200078ec0ff */
[----:B------:R-:W-:Y:S01]  /*5980*/  IMAD.WIDE.U32 R4, R7, -0x55555555, RZ ;  /* 0xaaaaaaab07047825 */ /* 0x000fe200078e00ff */
[----:B------:R-:W-:Y:S02]  /*5990*/  SEL R4, RZ, 0x1, !P0 ;  /* 0x00000001ff047807 */ /* 0x000fe40004000000 */
[----:B------:R0:W-:Y:S01]  /*59a0*/  @P1 SYNCS.ARRIVE.TRANS64.A1T0 RZ, [R6+URZ+0x48], RZ ;  /* 0x000048ff06ff19a7 */ /* 0x0001e2000810003f */
[----:B------:R-:W-:Y:S02]  /*59b0*/  IADD3 R16, P1, R16, UR38, RZ ;  /* 0x0000002610107c10 */ /* 0x000fe4000ff3e0ff */
[----:B------:R-:W-:Y:S02]  /*59c0*/  LOP3.LUT R3, R3, R4, RZ, 0x3c, !PT ;  /* 0x0000000403037212 */ /* 0x000fe400078e3cff */
[----:B------:R-:W-:Y:S02]  /*59d0*/  IADD3.X R17, R17, UR41, RZ, P1, !PT ;  /* 0x0000002911117c10 */ /* 0x000fe40008ffe4ff */
[----:B------:R-:W-:-:S02]  /*59e0*/  ISETP.GE.U32.AND P0, PT, R16, UR8, PT ;  /* 0x0000000810007c0c */ /* 0x000fc4000bf06070 */
[----:B0-----:R-:W-:Y:S02]  /*59f0*/  SHF.R.U32.HI R6, RZ, 0x1, R5 ;  /* 0x00000001ff067819 */ /* 0x001fe40000011605 */
[----:B------:R-:W-:Y:S02]  /*5a00*/  ISETP.GE.U32.AND.EX P0, PT, R17, UR9, PT, P0 ;  /* 0x0000000911007c0c */ /* 0x000fe4000bf06100 */
[----:B------:R-:W-:Y:S01]  /*5a10*/  @P2 LOP3.LUT R3, R3, 0x1, R6, 0x78, !PT ;  /* 0x0000000103032812 */ /* 0x000fe200078e7806 */
[----:B------:R-:W-:Y:S01]  /*5a20*/  IMAD R8, R6, -0x3, R7 ;  /* 0xfffffffd06087824 */ /* 0x000fe200078e0207 */
[----:B------:R-:W-:Y:S01]  /*5a30*/  PRMT R4, RZ, 0x7610, R4 ;  /* 0x00007610ff047816 */ /* 0x000fe20000000004 */
[----:B------:R-:W-:-:S08]  /*5a40*/  IMAD.MOV.U32 R6, RZ, RZ, -0x1 ;  /* 0xffffffffff067424 */ /* 0x000fd000078e00ff */
[----:B------:R-:W-:Y:S05]  /*5a50*/  @P0 BRA `(.L_x_110) ;  /* 0x0000000400500947 */ /* 0x000fea0003800000 */
[----:B------:R-:W0:Y:S01]  /*5a60*/  S2R R19, SR_CTAID.X ;  /* 0x0000000000137919 */ /* 0x000e220000002500 */
[----:B------:R-:W-:Y:S01]  /*5a70*/  ULDC.64 UR8, c[0x0][0x628] ;  /* 0x00018a0000087ab9 */ /* 0x000fe20000000a00 */
[----:B------:R-:W1:Y:S01]  /*5a80*/  LDC R20, c[0x0][0x144] ;  /* 0x00005100ff147b82 */ /* 0x000e620000000800 */
[----:B------:R-:W-:Y:S01]  /*5a90*/  ISETP.NE.U32.AND P0, PT, RZ, UR8, PT ;  /* 0x00000008ff007c0c */ /* 0x000fe2000bf05070 */
[----:B------:R-:W2:Y:S01]  /*5aa0*/  S2R R14, SR_CTAID.Y ;  /* 0x00000000000e7919 */ /* 0x000ea20000002600 */
[----:B------:R-:W-:Y:S01]  /*5ab0*/  ULDC UR10, c[0x0][0x630] ;  /* 0x00018c00000a7ab9 */ /* 0x000fe20000000800 */
[----:B------:R-:W-:Y:S01]  /*5ac0*/  ULDC UR11, c[0x0][0x150] ;  /* 0x00005400000b7ab9 */ /* 0x000fe20000000800 */
[----:B------:R-:W-:Y:S01]  /*5ad0*/  ISETP.NE.AND.EX P0, PT, RZ, UR9, PT, P0 ;  /* 0x00000009ff007c0c */ /* 0x000fe2000bf05300 */
[----:B------:R-:W-:Y:S02]  /*5ae0*/  IMAD.MOV.U32 R4, RZ, RZ, R16 ;  /* 0x000000ffff047224 */ /* 0x000fe400078e0010 */
[----:B------:R-:W-:Y:S01]  /*5af0*/  IMAD.MOV.U32 R5, RZ, RZ, R17 ;  /* 0x000000ffff057224 */ /* 0x000fe200078e0011 */
[----:B0-----:R-:W-:-:S09]  /*5b00*/  I2FP.F32.U32 R21, R19 ;  /* 0x0000001300157245 */ /* 0x001fd20000201000 */
[----:B------:R-:W-:Y:S05]  /*5b10*/  @!P0 BRA `(.L_x_111) ;  /* 0x0000000000288947 */ /* 0x000fea0003800000 */
[----:B------:R-:W-:Y:S02]  /*5b20*/  ULDC UR7, c[0x0][0x634] ;  /* 0x00018d0000077ab9 */ /* 0x000fe40000000800 */
[----:B------:R-:W-:-:S05]  /*5b30*/  IADD3 R5, P0, R16, UR7, RZ ;  /* 0x0000000710057c10 */ /* 0x000fca000ff1e0ff */
[----:B------:R-:W-:-:S04]  /*5b40*/  IMAD.X R15, RZ, RZ, R17, P0 ;  /* 0x000000ffff0f7224 */ /* 0x000fc800000e0611 */
[----:B------:R-:W-:-:S04]  /*5b50*/  IMAD.WIDE.U32 R6, R15, UR8, RZ ;  /* 0x000000080f067c25 */ /* 0x000fc8000f8e00ff */
[----:B------:R-:W-:-:S04]  /*5b60*/  IMAD.WIDE.U32 R6, P0, R5, UR9, R6 ;  /* 0x0000000905067c25 */ /* 0x000fc8000f800006 */
[----:B------:R-:W-:-:S04]  /*5b70*/  IMAD.WIDE.U32 R4, R5, UR8, RZ ;  /* 0x0000000805047c25 */ /* 0x000fc8000f8e00ff */
[----:B------:R-:W-:Y:S01]  /*5b80*/  IMAD.MOV.U32 R4, RZ, RZ, R7 ;  /* 0x000000ffff047224 */ /* 0x000fe200078e0007 */
[----:B------:R-:W-:Y:S01]  /*5b90*/  IADD3 RZ, P1, R5, R6, RZ ;  /* 0x0000000605ff7210 */ /* 0x000fe20007f3e0ff */
[----:B------:R-:W-:-:S04]  /*5ba0*/  IMAD.X R5, RZ, RZ, RZ, P0 ;  /* 0x000000ffff057224 */ /* 0x000fc800000e06ff */
[----:B------:R-:W-:-:S08]  /*5bb0*/  IMAD.WIDE.U32.X R4, R15, UR9, R4, P1 ;  /* 0x000000090f047c25 */ /* 0x000fd000088e0404 */
.L_x_111:
[----:B------:R-:W-:Y:S01]  /*5bc0*/  FMUL R21, R21, UR11 ;  /* 0x0000000b15157c20 */ /* 0x000fe20008400000 */
[--C-:B------:R-:W-:Y:S01]  /*5bd0*/  SHF.R.U64 R15, R4, UR10, R5.reuse ;  /* 0x0000000a040f7c19 */ /* 0x100fe20008001205 */
[----:B------:R-:W-:Y:S01]  /*5be0*/  ULDC.64 UR8, c[0x0][0x620] ;  /* 0x0001880000087ab9 */ /* 0x000fe20000000a00 */
[----:B------:R-:W-:Y:S01]  /*5bf0*/  SHF.R.U32.HI R4, RZ, UR10, R5 ;  /* 0x0000000aff047c19 */ /* 0x000fe20008011605 */
[----:B------:R-:W-:Y:S01]  /*5c00*/  ULDC.64 UR10, c[0x0][0x640] ;  /* 0x00019000000a7ab9 */ /* 0x000fe20000000a00 */
[----:B------:R-:W-:Y:S01]  /*5c10*/  IADD3 R5, P0, RZ, -R15, RZ ;  /* 0x8000000fff057210 */ /* 0x000fe20007f1e0ff */
[----:B------:R-:W0:Y:S01]  /*5c20*/  F2I.U32.TRUNC.NTZ R21, R21 ;  /* 0x0000001500157305 */ /* 0x000e22000020f000 */
[----:B------:R-:W-:-:S03]  /*5c30*/  ULDC UR7, c[0x0][0x618] ;  /* 0x0001860000077ab9 */ /* 0x000fc60000000800 */
[----:B------:R-:W-:Y:S01]  /*5c40*/  IMAD.X R4, RZ, RZ, ~R4, P0 ;  /* 0x000000ffff047224 */ /* 0x000fe200000e0e04 */
[----:B------:R-:W-:-:S03]  /*5c50*/  ISETP.NE.U32.AND P0, PT, RZ, UR10, PT ;  /* 0x0000000aff007c0c */ /* 0x000fc6000bf05070 */
[----:B------:R-:W-:Y:S01]  /*5c60*/  IMAD R4, R4, UR8, RZ ;  /* 0x0000000804047c24 */ /* 0x000fe2000f8e02ff */
[----:B------:R-:W-:-:S03]  /*5c70*/  ISETP.NE.AND.EX P0, PT, RZ, UR11, PT, P0 ;  /* 0x0000000bff007c0c */ /* 0x000fc6000bf05300 */
[C---:B------:R-:W-:Y:S02]  /*5c80*/  IMAD R7, R5.reuse, UR9, R4 ;  /* 0x0000000905077c24 */ /* 0x040fe4000f8e0204 */
[----:B------:R-:W-:Y:S01]  /*5c90*/  IMAD.WIDE.U32 R4, R5, UR8, R16 ;  /* 0x0000000805047c25 */ /* 0x000fe2000f8e0010 */
[----:B------:R-:W-:-:S03]  /*5ca0*/  ULDC UR8, c[0x0][0x154] ;  /* 0x0000550000087ab9 */ /* 0x000fc60000000800 */
[----:B0-----:R-:W-:Y:S02]  /*5cb0*/  IMAD.MOV R6, RZ, RZ, -R21 ;  /* 0x000000ffff067224 */ /* 0x001fe400078e0a15 */
[----:B------:R-:W0:Y:S01]  /*5cc0*/  LDC R21, c[0x0][0x148] ;  /* 0x00005200ff157b82 */ /* 0x000e220000000800 */
[----:B------:R-:W-:Y:S02]  /*5cd0*/  IMAD.IADD R5, R5, 0x1, R7 ;  /* 0x0000000105057824 */ /* 0x000fe400078e0207 */
[----:B-1----:R-:W-:Y:S01]  /*5ce0*/  IMAD R19, R20, R6, R19 ;  /* 0x0000000614137224 */ /* 0x002fe200078e0213 */
[----:B--2---:R-:W-:Y:S02]  /*5cf0*/  I2FP.F32.U32 R6, R14 ;  /* 0x0000000e00067245 */ /* 0x004fe40000201000 */
[--C-:B------:R-:W-:Y:S02]  /*5d00*/  SHF.R.U64 R20, R4, UR7, R5.reuse ;  /* 0x0000000704147c19 */ /* 0x100fe40008001205 */
[----:B------:R-:W-:Y:S01]  /*5d10*/  SHF.R.U32.HI R5, RZ, UR7, R5 ;  /* 0x00000007ff057c19 */ /* 0x000fe20008011605 */
[----:B------:R-:W-:Y:S01]  /*5d20*/  FMUL R6, R6, UR8 ;  /* 0x0000000806067c20 */ /* 0x000fe20008400000 */
[----:B------:R-:W-:-:S02]  /*5d30*/  ULDC UR7, c[0x0][0x608] ;  /* 0x0001820000077ab9 */ /* 0x000fc40000000800 */
[--C-:B------:R-:W-:Y:S01]  /*5d40*/  SHF.R.U64 R23, R20, UR7, R5.reuse ;  /* 0x0000000714177c19 */ /* 0x100fe20008001205 */
[----:B------:R1:W2:Y:S01]  /*5d50*/  F2I.U32.TRUNC.NTZ R24, R6 ;  /* 0x0000000600187305 */ /* 0x0002a2000020f000 */
[----:B------:R-:W-:Y:S01]  /*5d60*/  SHF.R.U32.HI R4, RZ, UR7, R5 ;  /* 0x00000007ff047c19 */ /* 0x000fe20008011605 */
[----:B------:R-:W-:-:S03]  /*5d70*/  ULDC UR7, c[0x0][0x658] ;  /* 0x0001960000077ab9 */ /* 0x000fc60000000800 */
[--C-:B------:R-:W-:Y:S02]  /*5d80*/  SHF.R.U64 R22, R23, UR7, R4.reuse ;  /* 0x0000000717167c19 */ /* 0x100fe40008001204 */
[----:B------:R-:W-:-:S03]  /*5d90*/  SHF.R.U32.HI R25, RZ, UR7, R4 ;  /* 0x00000007ff197c19 */ /* 0x000fc60008011604 */
[----:B------:R-:W-:Y:S02]  /*5da0*/  IMAD.MOV.U32 R4, RZ, RZ, R22 ;  /* 0x000000ffff047224 */ /* 0x000fe400078e0016 */
[----:B------:R-:W-:Y:S01]  /*5db0*/  IMAD.MOV.U32 R5, RZ, RZ, R25 ;  /* 0x000000ffff057224 */ /* 0x000fe200078e0019 */
[----:B-1----:R-:W-:Y:S06]  /*5dc0*/  @!P0 BRA `(.L_x_112) ;  /* 0x0000000000288947 */ /* 0x002fec0003800000 */
        /* <DEDUP_REMOVED lines=10> */
.L_x_112:
[----:B------:R-:W-:Y:S01]  /*5e70*/  ISETP.NE.AND P0, PT, R2, 0x1, PT ;  /* 0x000000010200780c */ /* 0x000fe20003f05270 */
[----:B------:R-:W-:Y:S01]  /*5e80*/  ULDC UR7, c[0x0][0x648] ;  /* 0x0001920000077ab9 */ /* 0x000fe20000000800 */
[----:B------:R-:W-:Y:S01]  /*5e90*/  LOP3.LUT R23, R23, UR6, RZ, 0xc0, !PT ;  /* 0x0000000617177c12 */ /* 0x000fe2000f8ec0ff */
[----:B--2---:R-:W-:Y:S01]  /*5ea0*/  IMAD.MOV R24, RZ, RZ, -R24 ;  /* 0x000000ffff187224 */ /* 0x004fe200078e0a18 */
[----:B------:R-:W-:Y:S01]  /*5eb0*/  SHF.R.U64 R4, R4, UR7, R5 ;  /* 0x0000000704047c19 */ /* 0x000fe20008001205 */
[----:B------:R-:W-:Y:S01]  /*5ec0*/  ULDC UR7, c[0x0][0x638] ;  /* 0x00018e0000077ab9 */ /* 0x000fe20000000800 */
[----:B------:R-:W-:Y:S01]  /*5ed0*/  LOP3.LUT R7, R20, UR4, RZ, 0xc0, !PT ;  /* 0x0000000414077c12 */ /* 0x000fe2000f8ec0ff */
[----:B------:R-:W-:Y:S01]  /*5ee0*/  ULDC UR8, c[0x0][0x610] ;  /* 0x0001840000087ab9 */ /* 0x000fe20000000800 */
[----:B------:R-:W-:Y:S02]  /*5ef0*/  IMAD.MOV.U32 R6, RZ, RZ, R15 ;  /* 0x000000ffff067224 */ /* 0x000fe400078e000f */
[----:B------:R-:W-:-:S02]  /*5f00*/  IMAD.MOV R5, RZ, RZ, -R4 ;  /* 0x000000ffff057224 */ /* 0x000fc400078e0a04 */
[----:B------:R-:W-:Y:S02]  /*5f10*/  IMAD R4, R4, UR5, R23 ;  /* 0x0000000504047c24 */ /* 0x000fe4000f8e0217 */
[----:B0-----:R-:W-:Y:S02]  /*5f20*/  @P0 IMAD R19, R21, R24, R14 ;  /* 0x0000001815130224 */ /* 0x001fe400078e020e */
[----:B------:R-:W-:Y:S01]  /*5f30*/  IMAD R22, R5, UR7, R22 ;  /* 0x0000000705167c24 */ /* 0x000fe2000f8e0216 */
[----:B------:R-:W-:Y:S01]  /*5f40*/  ULDC UR7, c[0x0][0x600] ;  /* 0x0001800000077ab9 */ /* 0x000fe20000000800 */
[----:B------:R-:W-:Y:S02]  /*5f50*/  IMAD R21, R4, UR8, R19 ;  /* 0x0000000804157c24 */ /* 0x000fe4000f8e0213 */
[----:B------:R-:W-:Y:S02]  /*5f60*/  IMAD R22, R22, UR7, R7 ;  /* 0x0000000716167c24 */ /* 0x000fe4000f8e0207 */
[----:B------:R-:W-:-:S03]  /*5f70*/  IMAD.MOV.U32 R4, RZ, RZ, 0x1 ;  /* 0x00000001ff047424 */ /* 0x000fc600078e00ff */
[----:B------:R-:W-:Y:S02]  /*5f80*/  SEL R19, R22, R21, !P0 ;  /* 0x0000001516137207 */ /* 0x000fe40004000000 */
[----:B------:R-:W-:-:S07]  /*5f90*/  SEL R21, R21, R22, !P0 ;  /* 0x0000001615157207 */ /* 0x000fce0004000000 */
.L_x_110:
[----:B------:R-:W-:Y:S05]  /*5fa0*/  BSYNC B1 ;  /* 0x0000000000017941 */ /* 0x000fea0003800000 */
.L_x_109:
[----:B------:R-:W-:-:S13]  /*5fb0*/  LOP3.LUT P0, RZ, R4, 0xff, RZ, 0xc0, !PT ;  /* 0x000000ff04ff7812 */ /* 0x000fda000780c0ff */
[----:B------:R-:W-:Y:S05]  /*5fc0*/  @P0 BRA `(.L_x_113) ;  /* 0xfffffff400080947 */ /* 0x000fea000383ffff */
[----:B------:R-:W-:Y:S05]  /*5fd0*/  BSYNC B0 ;  /* 0x0000000000007941 */ /* 0x000fea0003800000 */
.L_x_102:
[----:B------:R-:W-:-:S03]  /*5fe0*/  UMOV UR7, 0xffffffff ;  /* 0xffffffff00077882 */ /* 0x000fc60000000000 */
[----:B------:R-:W-:Y:S05]  /*5ff0*/  BRA.DIV UR7, `(.L_x_114) ;  /* 0x0000000207f07947 */ /* 0x000fea000b800000 */
[----:B------:R-:W-:-:S13]  /*6000*/  ELECT P6, URZ, PT ;  /* 0x00000000003f782f */ /* 0x000fda00038c0000 */
.L_x_127:
[----:B------:R-:W-:Y:S04]  /*6010*/  BSSY B0, `(.L_x_115) ;  /* 0x0000022000007945 */ /* 0x000fe80003800000 */
[----:B------:R-:W-:Y:S05]  /*6020*/  @!P6 BRA `(.L_x_116) ;  /* 0x000000000080e947 */ /* 0x000fea0003800000 */
[----:B------:R-:W-:-:S04]  /*6030*/  LOP3.LUT R18, R18, 0x2, RZ, 0xfc, !PT ;  /* 0x0000000212127812 */ /* 0x000fc800078efcff */
[----:B------:R-:W-:-:S13]  /*6040*/  ISETP.NE.AND P0, PT, R18, 0x3, PT ;  /* 0x000000031200780c */ /* 0x000fda0003f05270 */
[----:B------:R-:W-:Y:S05]  /*6050*/  @!P0 BRA `(.L_x_117) ;  /* 0x0000000000048947 */ /* 0x000fea0003800000 */
[----:B------:R-:W-:Y:S01]  /*6060*/  BPT.TRAP 0x1 ;  /* 0x000000040000795c */ /* 0x000fe20000300000 */
.L_x_117:
[----:B------:R-:W0:Y:S01]  /*6070*/  S2R R5, SR_CgaCtaId ;  /* 0x0000000000057919 */ /* 0x000e220000008800 */
[----:B------:R-:W-:Y:S02]  /*6080*/  MOV R0, 0x400 ;  /* 0x0000040000007802 */ /* 0x000fe40000000f00 */
[----:B------:R-:W-:Y:S02]  /*6090*/  SHF.L.U32 R2, R3, 0x1f, RZ ;  /* 0x0000001f03027819 */ /* 0x000fe400000006ff */
[----:B0-----:R-:W-:-:S05]  /*60a0*/  LEA R5, R5, R0, 0x18 ;  /* 0x0000000005057211 */ /* 0x001fca00078ec0ff */
[----:B------:R-:W-:-:S04]  /*60b0*/  VIADD R5, R5, 0x18 ;  /* 0x0000001805057836 */ /* 0x000fc80000000000 */
[C---:B------:R-:W-:Y:S02]  /*60c0*/  IMAD R7, R8.reuse, 0x8, R5 ;  /* 0x0000000808077824 */ /* 0x040fe400078e0205 */
[----:B------:R-:W-:Y:S02]  /*60d0*/  VIADD R8, R8, 0x1 ;  /* 0x0000000108087836 */ /* 0x000fe40000000000 */
[----:B------:R-:W0:Y:S03]  /*60e0*/  SYNCS.PHASECHK.TRANS64.TRYWAIT P0, [R7+URZ], R2 ;  /* 0x00000002070075a7 */ /* 0x000e26000800017f */
[----:B------:R-:W-:-:S04]  /*60f0*/  ISETP.NE.AND P1, PT, R8, 0x3, PT ;  /* 0x000000030800780c */ /* 0x000fc80003f25270 */
[----:B------:R-:W-:Y:S02]  /*6100*/  SEL R0, RZ, 0x1, P1 ;  /* 0x00000001ff007807 */ /* 0x000fe40000800000 */
[----:B------:R-:W-:Y:S02]  /*6110*/  SEL R8, R8, RZ, P1 ;  /* 0x000000ff08087207 */ /* 0x000fe40000800000 */
[----:B------:R-:W-:-:S03]  /*6120*/  LOP3.LUT R9, R3, R0, RZ, 0x3c, !PT ;  /* 0x0000000003097212 */ /* 0x000fc600078e3cff */
[----:B------:R-:W-:Y:S01]  /*6130*/  IMAD R4, R8, 0x8, R5 ;  /* 0x0000000808047824 */ /* 0x000fe200078e0205 */
[----:B------:R-:W-:Y:S01]  /*6140*/  SHF.L.U32 R3, R9, 0x1f, RZ ;  /* 0x0000001f09037819 */ /* 0x000fe200000006ff */
[----:B0-----:R-:W-:Y:S06]  /*6150*/  @!P0 BRA `(.L_x_118) ;  /* 0x0000000000b88947 */ /* 0x001fec0003800000 */
.L_x_128:
[----:B------:R-:W1:Y:S01]  /*6160*/  SYNCS.PHASECHK.TRANS64.TRYWAIT P0, [R4+URZ], R3 ;  /* 0x00000003040075a7 */ /* 0x000e62000800017f */
[----:B------:R-:W-:-:S05]  /*6170*/  VIADD R0, R8, 0x1 ;  /* 0x0000000108007836 */ /* 0x000fca0000000000 */
[----:B------:R-:W-:-:S04]  /*6180*/  ISETP.NE.AND P1, PT, R0, 0x3, PT ;  /* 0x000000030000780c */ /* 0x000fc80003f25270 */
[----:B0-----:R-:W-:Y:S02]  /*6190*/  SEL R2, RZ, 0x1, P1 ;  /* 0x00000001ff027807 */ /* 0x001fe40000800000 */
[----:B------:R-:W-:Y:S02]  /*61a0*/  SEL R0, R0, RZ, P1 ;  /* 0x000000ff00007207 */ /* 0x000fe40000800000 */
[----:B------:R-:W-:Y:S01]  /*61b0*/  LOP3.LUT R2, R9, R2, RZ, 0x3c, !PT ;  /* 0x0000000209027212 */ /* 0x000fe200078e3cff */
[----:B-1----:R-:W-:Y:S06]  /*61c0*/  @!P0 BRA `(.L_x_119) ;  /* 0x0000000000b08947 */ /* 0x002fec0003800000 */
.L_x_129:
[----:B------:R-:W-:Y:S01]  /*61d0*/  IMAD R5, R0, 0x8, R5 ;  /* 0x0000000800057824 */ /* 0x000fe200078e0205 */
[----:B------:R-:W-:-:S07]  /*61e0*/  SHF.L.U32 R0, R2, 0x1f, RZ ;  /* 0x0000001f02007819 */ /* 0x000fce00000006ff */
.L_x_120:
[----:B-1----:R1:W2:Y:S02]  /*61f0*/  SYNCS.PHASECHK.TRANS64.TRYWAIT P0, [R5+URZ], R0 ;  /* 0x00000000050075a7 */ /* 0x0022a4000800017f */
[----:B--2---:R-:W-:Y:S05]  /*6200*/  @!P0 NANOSLEEP.SYNCS 0x989680 ;  /* 0x009896800000895d */ /* 0x004fea0003900000 */
[----:B------:R-:W2:Y:S02]  /*6210*/  @!P0 SYNCS.PHASECHK.TRANS64 P0, [R5+URZ], R0 ;  /* 0x00000000050085a7 */ /* 0x000ea4000800007f */
[----:B--2---:R-:W-:Y:S05]  /*6220*/  @!P0 BRA `(.L_x_120) ;  /* 0xfffffffc00f08947 */ /* 0x004fea000383ffff */
.L_x_116:
[----:B------:R-:W-:Y:S05]  /*6230*/  BSYNC B0 ;  /* 0x0000000000007941 */ /* 0x000fea0003800000 */
.L_x_115:
[----:B------:R-:W-:Y:S05]  /*6240*/  EXIT ;  /* 0x000000000000794d */ /* 0x000fea0003800000 */
.L_x_21:
[----:B-1----:R1:W2:Y:S02]  /*6250*/  SYNCS.PHASECHK.TRANS64.TRYWAIT P1, [R3+URZ], R0 ;  /* 0x00000000030075a7 */ /* 0x0022a4000802017f */
[----:B--2---:R-:W-:Y:S05]  /*6260*/  @!P1 NANOSLEEP.SYNCS 0x989680 ;  /* 0x009896800000995d */ /* 0x004fea0003900000 */
[----:B------:R-:W2:Y:S02]  /*6270*/  @!P1 SYNCS.PHASECHK.TRANS64 P1, [R3+URZ], R0 ;  /* 0x00000000030095a7 */ /* 0x000ea4000802007f */
[----:B--2---:R-:W-:Y:S05]  /*6280*/  @!P1 BRA `(.L_x_21) ;  /* 0xfffffffc00f09947 */ /* 0x004fea000383ffff */
[----:B------:R-:W-:Y:S05]  /*6290*/  BRA `(.L_x_20) ;  /* 0xffffffb400207947 */ /* 0x000fea000383ffff */
.L_x_26:
[----:B-1----:R1:W2:Y:S02]  /*62a0*/  SYNCS.PHASECHK.TRANS64.TRYWAIT P1, [R5+URZ], R4 ;  /* 0x00000004050075a7 */ /* 0x0022a4000802017f */
[----:B--2---:R-:W-:Y:S05]  /*62b0*/  @!P1 NANOSLEEP.SYNCS 0x989680 ;  /* 0x009896800000995d */ /* 0x004fea0003900000 */
[----:B------:R-:W2:Y:S02]  /*62c0*/  @!P1 SYNCS.PHASECHK.TRANS64 P1, [R5+URZ], R4 ;  /* 0x00000004050095a7 */ /* 0x000ea4000802007f */
[----:B--2---:R-:W-:Y:S05]  /*62d0*/  @!P1 BRA `(.L_x_26) ;  /* 0xfffffffc00f09947 */ /* 0x004fea000383ffff */
[----:B------:R-:W-:Y:S05]  /*62e0*/  BRA `(.L_x_25) ;  /* 0xffffffb8006c7947 */ /* 0x000fea000383ffff */
.L_x_103:
[----:B------:R-:W-:Y:S01]  /*62f0*/  BSSY B1, `(.L_x_121) ;  /* 0x0000006000017945 */ /* 0x000fe20003800000 */
[----:B------:R-:W-:-:S07]  /*6300*/  IMAD.MOV.U32 R15, RZ, RZ, -0x1 ;  /* 0xffffffffff0f7424 */ /* 0x000fce00078e00ff */
[----:B------:R-:W-:Y:S05]  /*6310*/  WARPSYNC.COLLECTIVE R15, `(.L_x_122) ;  /* 0x000000000f0c7348 */ /* 0x000fea0003c00000 */
[----:B------:R-:W-:Y:S02]  /*6320*/  ELECT P6, UR62, PT ;  /* 0x00000000003e782f */ /* 0x000fe400038c0000 */
[----:B------:R-:W-:Y:S01]  /*6330*/  MOV R14, UR62 ;  /* 0x0000003e000e7c02 */ /* 0x000fe20008000f00 */
[----:B------:R-:W-:Y:S10]  /*6340*/  ENDCOLLECTIVE ;  /* 0x000000000000791b */ /* 0x000ff40003800000 */
.L_x_122:
[----:B------:R-:W-:Y:S05]  /*6350*/  BSYNC B1 ;  /* 0x0000000000017941 */ /* 0x000fea0003800000 */
.L_x_121:
[----:B------:R-:W-:Y:S05]  /*6360*/  BRA `(.L_x_123) ;  /* 0xfffffff0002c7947 */ /* 0x000fea000383ffff */
.L_x_106:
[----:B-1----:R1:W2:Y:S02]  /*6370*/  SYNCS.PHASECHK.TRANS64.TRYWAIT P0, [R23+URZ+0x18], R14 ;  /* 0x0000180e170075a7 */ /* 0x0022a4000800017f */
[----:B--2---:R-:W-:Y:S05]  /*6380*/  @!P0 NANOSLEEP.SYNCS 0x989680 ;  /* 0x009896800000895d */ /* 0x004fea0003900000 */
[----:B------:R-:W2:Y:S02]  /*6390*/  @!P0 SYNCS.PHASECHK.TRANS64 P0, [R23+URZ+0x18], R14 ;  /* 0x0000180e170085a7 */ /* 0x000ea4000800007f */
[----:B--2---:R-:W-:Y:S05]  /*63a0*/  @!P0 BRA `(.L_x_106) ;  /* 0xfffffffc00f08947 */ /* 0x004fea000383ffff */
[----:B------:R-:W-:Y:S05]  /*63b0*/  BRA `(.L_x_124) ;  /* 0xfffffff0006c7947 */ /* 0x000fea000383ffff */
.L_x_114:
[----:B------:R-:W-:Y:S01]  /*63c0*/  BSSY B0, `(.L_x_125) ;  /* 0x0000006000007945 */ /* 0x000fe20003800000 */
[----:B------:R-:W-:-:S07]  /*63d0*/  IMAD.MOV.U32 R15, RZ, RZ, -0x1 ;  /* 0xffffffffff0f7424 */ /* 0x000fce00078e00ff */
[----:B------:R-:W-:Y:S05]  /*63e0*/  WARPSYNC.COLLECTIVE R15, `(.L_x_126) ;  /* 0x000000000f0c7348 */ /* 0x000fea0003c00000 */
[----:B------:R-:W-:Y:S02]  /*63f0*/  ELECT P6, UR62, PT ;  /* 0x00000000003e782f */ /* 0x000fe400038c0000 */
[----:B------:R-:W-:Y:S01]  /*6400*/  MOV R14, UR62 ;  /* 0x0000003e000e7c02 */ /* 0x000fe20008000f00 */
[----:B------:R-:W-:Y:S10]  /*6410*/  ENDCOLLECTIVE ;  /* 0x000000000000791b */ /* 0x000ff40003800000 */
.L_x_126:
[----:B------:R-:W-:Y:S05]  /*6420*/  BSYNC B0 ;  /* 0x0000000000007941 */ /* 0x000fea0003800000 */
.L_x_125:
[----:B------:R-:W-:Y:S05]  /*6430*/  BRA `(.L_x_127) ;  /* 0xfffffff800f47947 */ /* 0x000fea000383ffff */
.L_x_118:
[----:B0-----:R0:W1:Y:S02]  /*6440*/  SYNCS.PHASECHK.TRANS64.TRYWAIT P0, [R7+URZ], R2 ;  /* 0x00000002070075a7 */ /* 0x001064000800017f */
[----:B-1----:R-:W-:Y:S05]  /*6450*/  @!P0 NANOSLEEP.SYNCS 0x989680 ;  /* 0x009896800000895d */ /* 0x002fea0003900000 */
[----:B------:R-:W1:Y:S02]  /*6460*/  @!P0 SYNCS.PHASECHK.TRANS64 P0, [R7+URZ], R2 ;  /* 0x00000002070085a7 */ /* 0x000e64000800007f */
[----:B-1----:R-:W-:Y:S05]  /*6470*/  @!P0 BRA `(.L_x_118) ;  /* 0xfffffffc00f08947 */ /* 0x002fea000383ffff */
[----:B------:R-:W-:Y:S05]  /*6480*/  BRA `(.L_x_128) ;  /* 0xfffffffc00347947 */ /* 0x000fea000383ffff */
.L_x_119:
[----:B0-----:R0:W1:Y:S02]  /*6490*/  SYNCS.PHASECHK.TRANS64.TRYWAIT P0, [R4+URZ], R3 ;  /* 0x00000003040075a7 */ /* 0x001064000800017f */
[----:B-1----:R-:W-:Y:S05]  /*64a0*/  @!P0 NANOSLEEP.SYNCS 0x989680 ;  /* 0x009896800000895d */ /* 0x002fea0003900000 */
[----:B------:R-:W1:Y:S02]  /*64b0*/  @!P0 SYNCS.PHASECHK.TRANS64 P0, [R4+URZ], R3 ;  /* 0x00000003040085a7 */ /* 0x000e64000800007f */
[----:B-1----:R-:W-:Y:S05]  /*64c0*/  @!P0 BRA `(.L_x_119) ;  /* 0xfffffffc00f08947 */ /* 0x002fea000383ffff */
[----:B------:R-:W-:Y:S05]  /*64d0*/  BRA `(.L_x_129) ;  /* 0xfffffffc003c7947 */ /* 0x000fea000383ffff */
.L_x_130:
[----:B------:R-:W-:-:S00]  /*64e0*/  BRA `(.L_x_130) ;  /* 0xfffffffc00fc7947 */ /* 0x000fc0000383ffff */
[----:B------:R-:W-:-:S00]  /*64f0*/  NOP ;  /* 0x0000000000007918 */ /* 0x000fc00000000000 */
        /* <DEDUP_REMOVED lines=8> */
.L_x_131:


//--------------------- .nv.global.init           --------------------------
	.section	.nv.global.init,"aw",@progbits
.nv.global.init:
	.type		$str$22,@object
	.size		$str$22,($str$23 - $str$22)
$str$22:
        /*0000*/ 	.byte	0x6b, 0x5f, 0x74, 0x69, 0x6c, 0x65, 0x5f, 0x63, 0x6f, 0x75, 0x6e, 0x74, 0x20, 0x3e, 0x3d, 0x20
        /*0010*/ 	.byte	0x31, 0x00
	.type		$str$23,@object
	.size		$str$23,(__unnamed_1 - $str$23)
$str$23:
        /*0012*/ 	.byte	0x2f, 0x74, 0x6d, 0x70, 0x2f, 0x63, 0x75, 0x74, 0x6c, 0x61, 0x73, 0x73, 0x5f, 0x73, 0x77, 0x65
        /*0022*/ 	.byte	0x65, 0x70, 0x5f, 0x73, 0x72, 0x63, 0x2f, 0x69, 0x6e, 0x63, 0x6c, 0x75, 0x64, 0x65, 0x2f, 0x63
        /*0032*/ 	.byte	0x75, 0x74, 0x6c, 0x61, 0x73, 0x73, 0x2f, 0x67, 0x65, 0x6d, 0x6d, 0x2f, 0x63, 0x6f, 0x6c, 0x6c
        /*0042*/ 	.byte	0x65, 0x63, 0x74, 0x69, 0x76, 0x65, 0x2f, 0x73, 0x6d, 0x39, 0x30, 0x5f, 0x6d, 0x6d, 0x61, 0x5f
        /*0052*/ 	.byte	0x74, 0x6d, 0x61, 0x5f, 0x67, 0x6d, 0x6d, 0x61, 0x5f, 0x73, 0x73, 0x5f, 0x77, 0x61, 0x72, 0x70
        /*0062*/ 	.byte	0x73, 0x70, 0x65, 0x63, 0x69, 0x61, 0x6c, 0x69, 0x7a, 0x65, 0x64, 0x2e, 0x68, 0x70, 0x70, 0x00
	.type		__unnamed_1,@object
	.size		__unnamed_1,(.L_0 - __unnamed_1)
__unnamed_1:
        /*0072*/ 	.byte	0x76, 0x6f, 0x69, 0x64, 0x20, 0x63, 0x75, 0x74, 0x6c, 0x61, 0x73, 0x73, 0x3a, 0x3a, 0x67, 0x65
        /* <DEDUP_REMOVED lines=180> */
        /*0bc2*/ 	.byte	0x65, 0x3a, 0x3a, 0x69, 0x64, 0x65, 0x6e, 0x74, 0x69, 0x74, 0x79, 0x5d, 0x00
.L_0:


//--------------------- .nv.shared._ZN7cutlass13device_kernelINS_4gemm6kernel13GemmUniversalIN4cute5tupleIJiiiiEEENS1_10collective13CollectiveMmaINS1_34MainloopSm90TmaGmmaWarpSpecializedILi3ENS5_IJNS4_1CILi1EEENSA_ILi2EEESB_EEENS1_35KernelTmaWarpSpecializedCooperativeEEENS5_IJNSA_ILi128EEENSA_ILi64EEESG_EEENS_10bfloat16_tENS5_IJlSB_lEEESJ_SK_NS4_8TiledMMAINS4_8MMA_AtomIJNS4_4SM904GMMA27MMA_64x64x16_F32BF16BF16_SSILNSO_5MajorE0ELSQ_0ELNSO_7ScaleInE1ELSR_1EEEEEENS4_6LayoutINS5_IJSC_SB_SB_EEENS5_IJSB_NSA_ILi0EEESW_EEEEENS5_IJNS4_10UnderscoreESZ_SZ_EEEEENS4_23SM90_TMA_LOAD_MULTICASTENS4_14ComposedLayoutINS4_7SwizzleILi3ELi4ELi3EEENS4_18smem_ptr_flag_bitsILi16EEENSU_INS5_IJNSA_ILi8EEESH_EEENS5_IJSH_SB_EEEEEEEvNS4_8identityENS4_13SM90_TMA_LOADES1C_vS1D_EENS_8epilogue10collective6detail29Sm90TmaWarpSpecializedAdapterINS1H_15DefaultEpilogueISJ_SK_SK_NS1G_6thread17LinearCombinationISJ_Li1EffLNS1L_9ScaleType4KindE0ELNS_15FloatRoundStyleE2ESJ_EENS1_15EpilogueDefaultEEEEEvvEEEEvNT_6ParamsE --------------------------
	.section	.nv.shared._ZN7cutlass13device_kernelINS_4gemm6kernel13GemmUniversalIN4cute5tupleIJiiiiEEENS1_10collective13CollectiveMmaINS1_34MainloopSm90TmaGmmaWarpSpecializedILi3ENS5_IJNS4_1CILi1EEENSA_ILi2EEESB_EEENS1_35KernelTmaWarpSpecializedCooperativeEEENS5_IJNSA_ILi128EEENSA_ILi64EEESG_EEENS_10bfloat16_tENS5_IJlSB_lEEESJ_SK_NS4_8TiledMMAINS4_8MMA_AtomIJNS4_4SM904GMMA27MMA_64x64x16_F32BF16BF16_SSILNSO_5MajorE0ELSQ_0ELNSO_7ScaleInE1ELSR_1EEEEEENS4_6LayoutINS5_IJSC_SB_SB_EEENS5_IJSB_NSA_ILi0EEESW_EEEEENS5_IJNS4_10UnderscoreESZ_SZ_EEEEENS4_23SM90_TMA_LOAD_MULTICASTENS4_14ComposedLayoutINS4_7SwizzleILi3ELi4ELi3EEENS4_18smem_ptr_flag_bitsILi16EEENSU_INS5_IJNSA_ILi8EEESH_EEENS5_IJSH_SB_EEEEEEEvNS4_8identityENS4_13SM90_TMA_LOADES1C_vS1D_EENS_8epilogue10collective6detail29Sm90TmaWarpSpecializedAdapterINS1H_15DefaultEpilogueISJ_SK_SK_NS1G_6thread17LinearCombinationISJ_Li1EffLNS1L_9ScaleType4KindE0ELNS_15FloatRoundStyleE2ESJ_EENS1_15EpilogueDefaultEEEEEvvEEEEvNT_6ParamsE,"aw",@nobits
	.sectionflags	@""
	.align	16
	.zero		1024


//--------------------- .nv.shared.reserved.0     --------------------------
	.section	.nv.shared.reserved.0,"aw",@nobits
	.weak		__nv_reservedSMEM_offset_0_alias
	.size		__nv_reservedSMEM_offset_0_alias, 0, 0
	.other		__nv_reservedSMEM_offset_0_alias,@"STO_CUDA_RESERVED_SHARED STV_DEFAULT"
__nv_reservedSMEM_offset_0_alias:
	.zero		0


//--------------------- .nv.global                --------------------------
	.section	.nv.global,"aw",@nobits
.nv.global:
	.type		_ZN39_INTERNAL_1dde6da6_4_k_cu_9615a6e6_27334cute1_E,@object
	.size		_ZN39_INTERNAL_1dde6da6_4_k_cu_9615a6e6_27334cute1_E,(_ZN39_INTERNAL_1dde6da6_4_k_cu_9615a6e6_27334cuda3std3__45__cpo6cbeginE - _ZN39_INTERNAL_1dde6da6_4_k_cu_9615a6e6_27334cute1_E)
_ZN39_INTERNAL_1dde6da6_4_k_cu_9615a6e6_27334cute1_E:
	.zero		1
	.type		_ZN39_INTERNAL_1dde6da6_4_k_cu_9615a6e6_27334cuda3std3__45__cpo6cbeginE,@object
	.size		_ZN39_INTERNAL_1dde6da6_4_k_cu_9615a6e6_27334cuda3std3__45__cpo6cbeginE,(_ZN39_INTERNAL_1dde6da6_4_k_cu_9615a6e6_27334cuda3std3__48in_placeE - _ZN39_INTERNAL_1dde6da6_4_k_cu_9615a6e6_27334cuda3std3__45__cpo6cbeginE)
_ZN39_INTERNAL_1dde6da6_4_k_cu_9615a6e6_27334cuda3std3__45__cpo6cbeginE:
	.zero		1
	.type		_ZN39_INTERNAL_1dde6da6_4_k_cu_9615a6e6_27334cuda3std3__48in_placeE,@object
	.size		_ZN39_INTERNAL_1dde6da6_4_k_cu_9615a6e6_27334cuda3std3__48in_placeE,(_ZN39_INTERNAL_1dde6da6_4_k_cu_9615a6e6_27334cuda3std6ranges3__45__cpo9iter_moveE - _ZN39_INTERNAL_1dde6da6_4_k_cu_9615a6e6_27334cuda3std3__48in_placeE)
_ZN39_INTERNAL_1dde6da6_4_k_cu_9615a6e6_27334cuda3std3__48in_placeE:
	.zero		1
	.type		_ZN39_INTERNAL_1dde6da6_4_k_cu_9615a6e6_27334cuda3std6ranges3__45__cpo9iter_moveE,@object
	.size		_ZN39_INTERNAL_1dde6da6_4_k_cu_9615a6e6_27334cuda3std6ranges3__45__cpo9iter_moveE,(_ZN39_INTERNAL_1dde6da6_4_k_cu_9615a6e6_27334cuda3std3__45__cpo5beginE - _ZN39_INTERNAL_1dde6da6_4_k_cu_9615a6e6_27334cuda3std6ranges3__45__cpo9iter_moveE)
_ZN39_INTERNAL_1dde6da6_4_k_cu_9615a6e6_27334cuda3std6ranges3__45__cpo9iter_moveE:
	.zero		1
	.type		_ZN39_INTERNAL_1dde6da6_4_k_cu_9615a6e6_27334cuda3std3__45__cpo5beginE,@object
	.size		_ZN39_INTERNAL_1dde6da6_4_k_cu_9615a6e6_27334cuda3std3__45__cpo5beginE,(_ZN39_INTERNAL_1dde6da6_4_k_cu_9615a6e6_27334cuda3std3__441_GLOBAL__N__1dde6da6_4_k_cu_9615a6e6_27336ignoreE - _ZN39_INTERNAL_1dde6da6_4_k_cu_9615a6e6_27334cuda3std3__45__cpo5beginE)
_ZN39_INTERNAL_1dde6da6_4_k_cu_9615a6e6_27334cuda3std3__45__cpo5beginE:
	.zero		1
	.type		_ZN39_INTERNAL_1dde6da6_4_k_cu_9615a6e6_27334cuda3std3__441_GLOBAL__N__1dde6da6_4_k_cu_9615a6e6_27336ignoreE,@object
	.size		_ZN39_INTERNAL_1dde6da6_4_k_cu_9615a6e6_27334cuda3std3__441_GLOBAL__N__1dde6da6_4_k_cu_9615a6e6_27336ignoreE,(_ZN39_INTERNAL_1dde6da6_4_k_cu_9615a6e6_27334cute7productE - _ZN39_INTERNAL_1dde6da6_4_k_cu_9615a6e6_27334cuda3std3__441_GLOBAL__N__1dde6da6_4_k_cu_9615a6e6_27336ignoreE)
_ZN39_INTERNAL_1dde6da6_4_k_cu_9615a6e6_27334cuda3std3__441_GLOBAL__N__1dde6da6_4_k_cu_9615a6e6_27336ignoreE:
	.zero		1
	.type		_ZN39_INTERNAL_1dde6da6_4_k_cu_9615a6e6_27334cute7productE,@object
	.size		_ZN39_INTERNAL_1dde6da6_4_k_cu_9615a6e6_27334cute7productE,(_ZN39_INTERNAL_1dde6da6_4_k_cu_9615a6e6_27334cuda3std3__45__cpo3endE - _ZN39_INTERNAL_1dde6da6_4_k_cu_9615a6e6_27334cute7productE)
_ZN39_INTERNAL_1dde6da6_4_k_cu_9615a6e6_27334cute7productE:
	.zero		1
	.type		_ZN39_INTERNAL_1dde6da6_4_k_cu_9615a6e6_27334cuda3std3__45__cpo3endE,@object
	.size		_ZN39_INTERNAL_1dde6da6_4_k_cu_9615a6e6_27334cuda3std3__45__cpo3endE,(_ZN39_INTERNAL_1dde6da6_4_k_cu_9615a6e6_27334cuda3std3__419piecewise_constructE - _ZN39_INTERNAL_1dde6da6_4_k_cu_9615a6e6_27334cuda3std3__45__cpo3endE)
_ZN39_INTERNAL_1dde6da6_4_k_cu_9615a6e6_27334cuda3std3__45__cpo3endE:
	.zero		1
	.type		_ZN39_INTERNAL_1dde6da6_4_k_cu_9615a6e6_27334cuda3std3__419piecewise_constructE,@object
	.size		_ZN39_INTERNAL_1dde6da6_4_k_cu_9615a6e6_27334cuda3std3__419piecewise_constructE,(_ZN39_INTERNAL_1dde6da6_4_k_cu_9615a6e6_27334cuda3std3__45__cpo4cendE - _ZN39_INTERNAL_1dde6da6_4_k_cu_9615a6e6_27334cuda3std3__419piecewise_constructE)
_ZN39_INTERNAL_1dde6da6_4_k_cu_9615a6e6_27334cuda3std3__419piecewise_constructE:
	.zero		1
	.type		_ZN39_INTERNAL_1dde6da6_4_k_cu_9615a6e6_27334cuda3std3__45__cpo4cendE,@object
	.size		_ZN39_INTERNAL_1dde6da6_4_k_cu_9615a6e6_27334cuda3std3__45__cpo4cendE,(_ZN39_INTERNAL_1dde6da6_4_k_cu_9615a6e6_27334cuda3std6ranges3__45__cpo4swapE - _ZN39_INTERNAL_1dde6da6_4_k_cu_9615a6e6_27334cuda3std3__45__cpo4cendE)
_ZN39_INTERNAL_1dde6da6_4_k_cu_9615a6e6_27334cuda3std3__45__cpo4cendE:
	.zero		1
	.type		_ZN39_INTERNAL_1dde6da6_4_k_cu_9615a6e6_27334cuda3std6ranges3__45__cpo4swapE,@object
	.size		_ZN39_INTERNAL_1dde6da6_4_k_cu_9615a6e6_27334cuda3std6ranges3__45__cpo4swapE,(.L_8 - _ZN39_INTERNAL_1dde6da6_4_k_cu_9615a6e6_27334cuda3std6ranges3__45__cpo4swapE)
_ZN39_INTERNAL_1dde6da6_4_k_cu_9615a6e6_27334cuda3std6ranges3__45__cpo4swapE:
	.zero		1
.L_8:


//--------------------- .nv.constant0._ZN7cutlass13device_kernelINS_4gemm6kernel13GemmUniversalIN4cute5tupleIJiiiiEEENS1_10collective13CollectiveMmaINS1_34MainloopSm90TmaGmmaWarpSpecializedILi3ENS5_IJNS4_1CILi1EEENSA_ILi2EEESB_EEENS1_35KernelTmaWarpSpecializedCooperativeEEENS5_IJNSA_ILi128EEENSA_ILi64EEESG_EEENS_10bfloat16_tENS5_IJlSB_lEEESJ_SK_NS4_8TiledMMAINS4_8MMA_AtomIJNS4_4SM904GMMA27MMA_64x64x16_F32BF16BF16_SSILNSO_5MajorE0ELSQ_0ELNSO_7ScaleInE1ELSR_1EEEEEENS4_6LayoutINS5_IJSC_SB_SB_EEENS5_IJSB_NSA_ILi0EEESW_EEEEENS5_IJNS4_10UnderscoreESZ_SZ_EEEEENS4_23SM90_TMA_LOAD_MULTICASTENS4_14ComposedLayoutINS4_7SwizzleILi3ELi4ELi3EEENS4_18smem_ptr_flag_bitsILi16EEENSU_INS5_IJNSA_ILi8EEESH_EEENS5_IJSH_SB_EEEEEEEvNS4_8identityENS4_13SM90_TMA_LOADES1C_vS1D_EENS_8epilogue10collective6detail29Sm90TmaWarpSpecializedAdapterINS1H_15DefaultEpilogueISJ_SK_SK_NS1G_6thread17LinearCombinationISJ_Li1EffLNS1L_9ScaleType4KindE0ELNS_15FloatRoundStyleE2ESJ_EENS1_15EpilogueDefaultEEEEEvvEEEEvNT_6ParamsE --------------------------
	.section	.nv.constant0._ZN7cutlass13device_kernelINS_4gemm6kernel13GemmUniversalIN4cute5tupleIJiiiiEEENS1_10collective13CollectiveMmaINS1_34MainloopSm90TmaGmmaWarpSpecializedILi3ENS5_IJNS4_1CILi1EEENSA_ILi2EEESB_EEENS1_35KernelTmaWarpSpecializedCooperativeEEENS5_IJNSA_ILi128EEENSA_ILi64EEESG_EEENS_10bfloat16_tENS5_IJlSB_lEEESJ_SK_NS4_8TiledMMAINS4_8MMA_AtomIJNS4_4SM904GMMA27MMA_64x64x16_F32BF16BF16_SSILNSO_5MajorE0ELSQ_0ELNSO_7ScaleInE1ELSR_1EEEEEENS4_6LayoutINS5_IJSC_SB_SB_EEENS5_IJSB_NSA_ILi0EEESW_EEEEENS5_IJNS4_10UnderscoreESZ_SZ_EEEEENS4_23SM90_TMA_LOAD_MULTICASTENS4_14ComposedLayoutINS4_7SwizzleILi3ELi4ELi3EEENS4_18smem_ptr_flag_bitsILi16EEENSU_INS5_IJNSA_ILi8EEESH_EEENS5_IJSH_SB_EEEEEEEvNS4_8identityENS4_13SM90_TMA_LOADES1C_vS1D_EENS_8epilogue10collective6detail29Sm90TmaWarpSpecializedAdapterINS1H_15DefaultEpilogueISJ_SK_SK_NS1G_6thread17LinearCombinationISJ_Li1EffLNS1L_9ScaleType4KindE0ELNS_15FloatRoundStyleE2ESJ_EENS1_15EpilogueDefaultEEEEEvvEEEEvNT_6ParamsE,"a",@progbits
	.sectionflags	@""
	.align	4
.nv.constant0._ZN7cutlass13device_kernelINS_4gemm6kernel13GemmUniversalIN4cute5tupleIJiiiiEEENS1_10collective13CollectiveMmaINS1_34MainloopSm90TmaGmmaWarpSpecializedILi3ENS5_IJNS4_1CILi1EEENSA_ILi2EEESB_EEENS1_35KernelTmaWarpSpecializedCooperativeEEENS5_IJNSA_ILi128EEENSA_ILi64EEESG_EEENS_10bfloat16_tENS5_IJlSB_lEEESJ_SK_NS4_8TiledMMAINS4_8MMA_AtomIJNS4_4SM904GMMA27MMA_64x64x16_F32BF16BF16_SSILNSO_5MajorE0ELSQ_0ELNSO_7ScaleInE1ELSR_1EEEEEENS4_6LayoutINS5_IJSC_SB_SB_EEENS5_IJSB_NSA_ILi0EEESW_EEEEENS5_IJNS4_10UnderscoreESZ_SZ_EEEEENS4_23SM90_TMA_LOAD_MULTICASTENS4_14ComposedLayoutINS4_7SwizzleILi3ELi4ELi3EEENS4_18smem_ptr_flag_bitsILi16EEENSU_INS5_IJNSA_ILi8EEESH_EEENS5_IJSH_SB_EEEEEEEvNS4_8identityENS4_13SM90_TMA_LOADES1C_vS1D_EENS_8epilogue10collective6detail29Sm90TmaWarpSpecializedAdapterINS1H_15DefaultEpilogueISJ_SK_SK_NS1G_6thread17LinearCombinationISJ_Li1EffLNS1L_9ScaleType4KindE0ELNS_15FloatRoundStyleE2ESJ_EENS1_15EpilogueDefaultEEEEEvvEEEEvNT_6ParamsE:
	.zero		1664


//--------------------- SYMBOLS --------------------------

	.type		.nv.reservedSmem.offset0,@object
	.size		.nv.reservedSmem.offset0,0x4
	.type		__assertfail,@function
